	.headerflags	@"EF_CUDA_TEXMODE_UNIFIED EF_CUDA_64BIT_ADDRESS EF_CUDA_ACCELERATORS EF_CUDA_SM90 EF_CUDA_VIRTUAL_SM(EF_CUDA_SM90)"
	.elftype	@"ET_EXEC"


//--------------------- .nv.info                  --------------------------
	.section	.nv.info,"",@"SHT_CUDA_INFO"
	.align	4


	//----- nvinfo : EIATTR_REGCOUNT
	.align		4
        /*0000*/ 	.byte	0x04, 0x2f
        /*0002*/ 	.short	(.L_1 - .L_0)
	.align		4
.L_0:
        /*0004*/ 	.word	index@(triton_mm)
        /*0008*/ 	.word	0x00000080


	//----- nvinfo : EIATTR_MIN_STACK_SIZE
	.align		4
.L_1:
        /*000c*/ 	.byte	0x04, 0x12
        /*000e*/ 	.short	(.L_3 - .L_2)
	.align		4
.L_2:
        /*0010*/ 	.word	index@(triton_mm)
        /*0014*/ 	.word	0x00000000


	//----- nvinfo : EIATTR_FRAME_SIZE
	.align		4
.L_3:
        /*0018*/ 	.byte	0x04, 0x11
        /*001a*/ 	.short	(.L_5 - .L_4)
	.align		4
.L_4:
        /*001c*/ 	.word	index@(triton_mm)
        /*0020*/ 	.word	0x00000000


	//----- nvinfo : EIATTR_MIN_STACK_SIZE
	.align		4
.L_5:
        /*0024*/ 	.byte	0x04, 0x12
        /*0026*/ 	.short	(.L_7 - .L_6)
	.align		4
.L_6:
        /*0028*/ 	.word	index@(triton_mm)
        /*002c*/ 	.word	0x00000000
.L_7:


//--------------------- .nv.info.triton_mm        --------------------------
	.section	.nv.info.triton_mm,"",@"SHT_CUDA_INFO"
	.sectionflags	@""
	.align	4


	//----- nvinfo : EIATTR_CUDA_API_VERSION
	.align		4
        /*0000*/ 	.byte	0x04, 0x37
        /*0002*/ 	.short	(.L_9 - .L_8)
.L_8:
        /*0004*/ 	.word	0x0000007c


	//----- nvinfo : EIATTR_KPARAM_INFO
	.align		4
.L_9:
        /*0008*/ 	.byte	0x04, 0x17
        /*000a*/ 	.short	(.L_11 - .L_10)
.L_10:
        /*000c*/ 	.word	0x00000000
        /*0010*/ 	.short	0x0004
        /*0012*/ 	.short	0x0020
        /*0014*/ 	.byte	0x00, 0xf0, 0x11, 0x00


	//----- nvinfo : EIATTR_KPARAM_INFO
	.align		4
.L_11:
        /*0018*/ 	.byte	0x04, 0x17
        /*001a*/ 	.short	(.L_13 - .L_12)
.L_12:
        /*001c*/ 	.word	0x00000000
        /*0020*/ 	.short	0x0003
        /*0022*/ 	.short	0x0018
        /*0024*/ 	.byte	0x00, 0xf0, 0x21, 0x00


	//----- nvinfo : EIATTR_KPARAM_INFO
	.align		4
.L_13:
        /*0028*/ 	.byte	0x04, 0x17
        /*002a*/ 	.short	(.L_15 - .L_14)
.L_14:
        /*002c*/ 	.word	0x00000000
        /*0030*/ 	.short	0x0002
        /*0032*/ 	.short	0x0010
        /*0034*/ 	.byte	0x00, 0xf0, 0x21, 0x00


	//----- nvinfo : EIATTR_KPARAM_INFO
	.align		4
.L_15:
        /*0038*/ 	.byte	0x04, 0x17
        /*003a*/ 	.short	(.L_17 - .L_16)
.L_16:
        /*003c*/ 	.word	0x00000000
        /*0040*/ 	.short	0x0001
        /*0042*/ 	.short	0x0008
        /*0044*/ 	.byte	0x00, 0xf0, 0x21, 0x00


	//----- nvinfo : EIATTR_KPARAM_INFO
	.align		4
.L_17:
        /*0048*/ 	.byte	0x04, 0x17
        /*004a*/ 	.short	(.L_19 - .L_18)
.L_18:
        /*004c*/ 	.word	0x00000000
        /*0050*/ 	.short	0x0000
        /*0052*/ 	.short	0x0000
        /*0054*/ 	.byte	0x00, 0xf0, 0x21, 0x00


	//----- nvinfo : EIATTR_SPARSE_MMA_MASK
	.align		4
.L_19:
        /*0058*/ 	.byte	0x03, 0x50
        /*005a*/ 	.short	0x0000


	//----- nvinfo : EIATTR_MAXREG_COUNT
	.align		4
        /*005c*/ 	.byte	0x03, 0x1b
        /*005e*/ 	.short	0x00ff


	//----- nvinfo : EIATTR_COOP_GROUP_MASK_REGIDS
	.align		4
        /*0060*/ 	.byte	0x04, 0x29
        /*0062*/ 	.short	(.L_21 - .L_20)


	//   ....[0]....
.L_20:
        /*0064*/ 	.word	0xffffffff


	//----- nvinfo : EIATTR_COOP_GROUP_INSTR_OFFSETS
	.align		4
.L_21:
        /*0068*/ 	.byte	0x04, 0x28
        /*006a*/ 	.short	(.L_23 - .L_22)


	//   ....[0]....
.L_22:
        /*006c*/ 	.word	0x00001500


	//----- nvinfo : EIATTR_EXIT_INSTR_OFFSETS
	.align		4
.L_23:
        /*0070*/ 	.byte	0x04, 0x1c
        /*0072*/ 	.short	(.L_25 - .L_24)


	//   ....[0]....
.L_24:
        /*0074*/ 	.word	0x00000030


	//   ....[1]....
        /*0078*/ 	.word	0x00003170


	//   ....[2]....
        /*007c*/ 	.word	0x00003190


	//----- nvinfo : EIATTR_MAX_THREADS
	.align		4
.L_25:
        /*0080*/ 	.byte	0x04, 0x05
        /*0082*/ 	.short	(.L_27 - .L_26)
.L_26:
        /*0084*/ 	.word	0x00000080
        /*0088*/ 	.word	0x00000001
        /*008c*/ 	.word	0x00000001


	//----- nvinfo : EIATTR_CBANK_PARAM_SIZE
	.align		4
.L_27:
        /*0090*/ 	.byte	0x03, 0x19
        /*0092*/ 	.short	0x0024


	//----- nvinfo : EIATTR_PARAM_CBANK
	.align		4
        /*0094*/ 	.byte	0x04, 0x0a
        /*0096*/ 	.short	(.L_29 - .L_28)
	.align		4
.L_28:
        /*0098*/ 	.word	index@(.nv.constant0.triton_mm)
        /*009c*/ 	.short	0x0210
        /*009e*/ 	.short	0x0024


	//----- nvinfo : EIATTR_SW_WAR
	.align		4
.L_29:
        /*00a0*/ 	.byte	0x04, 0x36
        /*00a2*/ 	.short	(.L_31 - .L_30)
.L_30:
        /*00a4*/ 	.word	0x00000008
.L_31:


//--------------------- .nv.callgraph             --------------------------
	.section	.nv.callgraph,"",@"SHT_CUDA_CALLGRAPH"
	.align	4
	.sectionentsize	8
	.align		4
        /*0000*/ 	.word	0x00000000
	.align		4
        /*0004*/ 	.word	0xffffffff
	.align		4
        /*0008*/ 	.word	0x00000000
	.align		4
        /*000c*/ 	.word	0xfffffffe
	.align		4
        /*0010*/ 	.word	0x00000000
	.align		4
        /*0014*/ 	.word	0xfffffffd
	.align		4
        /*0018*/ 	.word	0x00000000
	.align		4
        /*001c*/ 	.word	0xfffffffc


//--------------------- .text.triton_mm           --------------------------
	.section	.text.triton_mm,"ax",@progbits
	.sectionflags	@"SHF_BARRIERS=1"
	.align	128
        .global         triton_mm
        .type           triton_mm,@function
        .size           triton_mm,(.L_x_2 - triton_mm)
        .other          triton_mm,@"STO_CUDA_ENTRY STV_DEFAULT"
triton_mm:
.text.triton_mm:
[----:B------:R-:W1:Y:S02]  /*0000*/  LDC R1, c[0x0][0x28] ;  /* 0x00000a00ff017b82 */ /* 0x000e640000000800 */
[----:B------:R-:W2:Y:S02]  /*0010*/  LDC R0, c[0x0][0x230] ;  /* 0x00008c00ff007b82 */ /* 0x000ea40000000800 */
[----:B--2---:R-:W-:-:S13]  /*0020*/  LOP3.LUT P0, RZ, R0, 0x3ffffff, RZ, 0xc0, !PT ;  /* 0x03ffffff00ff7812 */ /* 0x004fda000780c0ff */
[----:B------:R-:W-:Y:S05]  /*0030*/  @!P0 EXIT ;  /* 0x000000000000894d */ /* 0x000fea0003800000 */
[----:B------:R-:W2:Y:S01]  /*0040*/  S2R R9, SR_CTAID.X ;  /* 0x0000000000097919 */ /* 0x000ea20000002500 */
[----:B------:R-:W-:Y:S01]  /*0050*/  VIADD R2, R0, 0x7f ;  /* 0x0000007f00027836 */ /* 0x000fe20000000000 */
[----:B------:R-:W-:Y:S01]  /*0060*/  IABS R26, R0 ;  /* 0x00000000001a7213 */ /* 0x000fe20000000000 */
[----:B------:R-:W3:Y:S01]  /*0070*/  S2UR UR4, SR_CgaCtaId ;  /* 0x00000000000479c3 */ /* 0x000ee20000008800 */
[----:B------:R-:W4:Y:S01]  /*0080*/  S2R R53, SR_TID.X ;  /* 0x0000000000357919 */ /* 0x000f220000002100 */
[----:B------:R-:W-:Y:S01]  /*0090*/  UMOV UR26, 0x400 ;  /* 0x00000400001a7882 */ /* 0x000fe20000000000 */
[----:B------:R-:W-:Y:S01]  /*00a0*/  SHF.R.S32.HI R3, RZ, 0x1f, R2 ;  /* 0x0000001fff037819 */ /* 0x000fe20000011402 */
[----:B------:R-:W-:Y:S01]  /*00b0*/  ULDC.64 UR30, c[0x0][0x208] ;  /* 0x00008200001e7ab9 */ /* 0x000fe20000000a00 */
[----:B------:R-:W-:Y:S01]  /*00c0*/  IMAD.MOV.U32 R117, RZ, RZ, -0x40 ;  /* 0xffffffc0ff757424 */ /* 0x000fe200078e00ff */
[----:B------:R-:W-:Y:S02]  /*00d0*/  CS2R R66, SRZ ;  /* 0x0000000000427805 */ /* 0x000fe4000001ff00 */
[----:B------:R-:W-:-:S02]  /*00e0*/  LEA.HI R3, R3, R2, RZ, 0x7 ;  /* 0x0000000203037211 */ /* 0x000fc400078f38ff */
[----:B------:R-:W-:Y:S02]  /*00f0*/  CS2R R68, SRZ ;  /* 0x0000000000447805 */ /* 0x000fe4000001ff00 */
[----:B------:R-:W-:Y:S02]  /*0100*/  CS2R R70, SRZ ;  /* 0x0000000000467805 */ /* 0x000fe4000001ff00 */
[----:B------:R-:W-:Y:S02]  /*0110*/  CS2R R72, SRZ ;  /* 0x0000000000487805 */ /* 0x000fe4000001ff00 */
[----:B------:R-:W-:Y:S02]  /*0120*/  CS2R R74, SRZ ;  /* 0x00000000004a7805 */ /* 0x000fe4000001ff00 */
[----:B------:R-:W-:Y:S02]  /*0130*/  CS2R R76, SRZ ;  /* 0x00000000004c7805 */ /* 0x000fe4000001ff00 */
[----:B------:R-:W-:-:S02]  /*0140*/  CS2R R78, SRZ ;  /* 0x00000000004e7805 */ /* 0x000fc4000001ff00 */
[----:B------:R-:W-:Y:S02]  /*0150*/  CS2R R80, SRZ ;  /* 0x0000000000507805 */ /* 0x000fe4000001ff00 */
[----:B------:R-:W-:Y:S02]  /*0160*/  CS2R R82, SRZ ;  /* 0x0000000000527805 */ /* 0x000fe4000001ff00 */
[----:B------:R-:W-:Y:S02]  /*0170*/  CS2R R84, SRZ ;  /* 0x0000000000547805 */ /* 0x000fe4000001ff00 */
[----:B------:R-:W-:Y:S01]  /*0180*/  CS2R R86, SRZ ;  /* 0x0000000000567805 */ /* 0x000fe2000001ff00 */
[----:B------:R-:W-:Y:S01]  /*0190*/  UMOV UR28, 0x1 ;  /* 0x00000001001c7882 */ /* 0x000fe20000000000 */
[----:B------:R-:W-:Y:S01]  /*01a0*/  UMOV UR27, 0xffffffff ;  /* 0xffffffff001b7882 */ /* 0x000fe20000000000 */
[----:B------:R-:W-:Y:S01]  /*01b0*/  UMOV UR5, URZ ;  /* 0x0000003f00057c82 */ /* 0x000fe20008000000 */
[----:B---3--:R-:W-:-:S03]  /*01c0*/  UPRMT UR26, UR4, 0x654, UR26 ;  /* 0x00000654041a7896 */ /* 0x008fc6000800001a */
[----:B------:R-:W-:Y:S01]  /*01d0*/  UMOV UR4, URZ ;  /* 0x0000003f00047c82 */ /* 0x000fe20008000000 */
[----:B------:R-:W-:Y:S01]  /*01e0*/  UIADD3 UR29, UR26, 0xc000, URZ ;  /* 0x0000c0001a1d7890 */ /* 0x000fe2000fffe03f */
[----:B--2---:R-:W-:Y:S02]  /*01f0*/  SHF.R.S32.HI R4, RZ, 0x1f, R9 ;  /* 0x0000001fff047819 */ /* 0x004fe40000011409 */
[----:B------:R-:W-:Y:S02]  /*0200*/  ISETP.GE.AND P1, PT, R9, RZ, PT ;  /* 0x000000ff0900720c */ /* 0x000fe40003f26270 */
[----:B------:R-:W-:Y:S01]  /*0210*/  LEA.HI R4, R4, R9, RZ, 0x3 ;  /* 0x0000000904047211 */ /* 0x000fe200078f18ff */
[----:B----4-:R-:W-:Y:S01]  /*0220*/  IMAD.SHL.U32 R22, R53, 0x8, RZ ;  /* 0x0000000835167824 */ /* 0x010fe200078e00ff */
[----:B------:R-:W-:Y:S02]  /*0230*/  SHF.R.U32.HI R20, RZ, 0x3, R53 ;  /* 0x00000003ff147819 */ /* 0x000fe40000011635 */
[----:B------:R-:W-:-:S02]  /*0240*/  LOP3.LUT R4, R4, 0xfffffff8, RZ, 0xc0, !PT ;  /* 0xfffffff804047812 */ /* 0x000fc400078ec0ff */
[----:B------:R-:W-:Y:S02]  /*0250*/  SGXT.U32 R20, R20, 0x4 ;  /* 0x000000041414781a */ /* 0x000fe40000000000 */
[----:B------:R-:W-:Y:S02]  /*0260*/  LEA.HI.SX32 R3, R3, -R4, 0x19 ;  /* 0x8000000403037211 */ /* 0x000fe400078fcaff */
[C---:B------:R-:W-:Y:S02]  /*0270*/  LOP3.LUT R12, R20.reuse, 0x60, RZ, 0xfc, !PT ;  /* 0x00000060140c7812 */ /* 0x040fe400078efcff */
[----:B------:R-:W-:Y:S02]  /*0280*/  VIMNMX R5, R3, 0x8, PT ;  /* 0x0000000803057848 */ /* 0x000fe40003fe0100 */
[----:B------:R-:W-:Y:S02]  /*0290*/  LOP3.LUT R14, R20, 0x70, RZ, 0xfc, !PT ;  /* 0x00000070140e7812 */ /* 0x000fe400078efcff */
[----:B------:R-:W-:-:S02]  /*02a0*/  IABS R11, R5 ;  /* 0x00000005000b7213 */ /* 0x000fc40000000000 */
[----:B------:R-:W-:Y:S02]  /*02b0*/  SHF.R.U32.HI R116, RZ, 0x5, R53 ;  /* 0x00000005ff747819 */ /* 0x000fe40000011635 */
[----:B------:R-:W2:Y:S02]  /*02c0*/  I2F.RP R6, R11 ;  /* 0x0000000b00067306 */ /* 0x000ea40000209400 */
[----:B------:R-:W-:-:S06]  /*02d0*/  LOP3.LUT R116, R116, 0x7fffffc, RZ, 0xc0, !PT ;  /* 0x07fffffc74747812 */ /* 0x000fcc00078ec0ff */
[----:B--2---:R-:W2:Y:S02]  /*02e0*/  MUFU.RCP R6, R6 ;  /* 0x0000000600067308 */ /* 0x004ea40000001000 */
[----:B--2---:R-:W-:Y:S01]  /*02f0*/  VIADD R2, R6, 0xffffffe ;  /* 0x0ffffffe06027836 */ /* 0x004fe20000000000 */
[----:B------:R-:W-:-:S05]  /*0300*/  IABS R6, R9 ;  /* 0x0000000900067213 */ /* 0x000fca0000000000 */
[----:B------:R2:W3:Y:S02]  /*0310*/  F2I.FTZ.U32.TRUNC.NTZ R3, R2 ;  /* 0x0000000200037305 */ /* 0x0004e4000021f000 */
[----:B--2---:R-:W-:Y:S02]  /*0320*/  IMAD.MOV.U32 R2, RZ, RZ, RZ ;  /* 0x000000ffff027224 */ /* 0x004fe400078e00ff */
[----:B---3--:R-:W-:-:S04]  /*0330*/  IMAD.MOV R8, RZ, RZ, -R3 ;  /* 0x000000ffff087224 */ /* 0x008fc800078e0a03 */
[----:B------:R-:W-:Y:S01]  /*0340*/  IMAD R7, R8, R11, RZ ;  /* 0x0000000b08077224 */ /* 0x000fe200078e02ff */
[----:B------:R-:W-:-:S03]  /*0350*/  IABS R8, R5 ;  /* 0x0000000500087213 */ /* 0x000fc60000000000 */
[----:B------:R-:W-:Y:S02]  /*0360*/  IMAD.HI.U32 R3, R3, R7, R2 ;  /* 0x0000000703037227 */ /* 0x000fe400078e0002 */
[----:B------:R-:W2:Y:S02]  /*0370*/  I2F.RP R7, R26 ;  /* 0x0000001a00077306 */ /* 0x000ea40000209400 */
[----:B------:R-:W-:Y:S02]  /*0380*/  IMAD.MOV R13, RZ, RZ, -R8 ;  /* 0x000000ffff0d7224 */ /* 0x000fe400078e0a08 */
[----:B------:R-:W-:-:S04]  /*0390*/  IMAD.HI.U32 R2, R3, R6, RZ ;  /* 0x0000000603027227 */ /* 0x000fc800078e00ff */
[----:B------:R-:W-:Y:S02]  /*03a0*/  IMAD R2, R2, R13, R6 ;  /* 0x0000000d02027224 */ /* 0x000fe400078e0206 */
[----:B------:R-:W-:Y:S01]  /*03b0*/  IMAD.IADD R6, R9, 0x1, -R4 ;  /* 0x0000000109067824 */ /* 0x000fe200078e0a04 */
[----:B------:R-:W-:Y:S02]  /*03c0*/  LOP3.LUT R9, RZ, R5, RZ, 0x33, !PT ;  /* 0x00000005ff097212 */ /* 0x000fe400078e33ff */
[----:B------:R-:W-:Y:S01]  /*03d0*/  ISETP.GT.U32.AND P0, PT, R11, R2, PT ;  /* 0x000000020b00720c */ /* 0x000fe20003f04070 */
[----:B--2---:R-:W2:Y:S01]  /*03e0*/  MUFU.RCP R7, R7 ;  /* 0x0000000700077308 */ /* 0x004ea20000001000 */
[----:B------:R-:W-:-:S05]  /*03f0*/  IABS R10, R6 ;  /* 0x00000006000a7213 */ /* 0x000fca0000000000 */
[----:B------:R-:W-:-:S04]  /*0400*/  IMAD.HI.U32 R8, R3, R10, RZ ;  /* 0x0000000a03087227 */ /* 0x000fc800078e00ff */
[----:B------:R-:W-:Y:S02]  /*0410*/  IMAD R10, R8, R13, R10 ;  /* 0x0000000d080a7224 */ /* 0x000fe400078e020a */
[----:B------:R-:W-:Y:S02]  /*0420*/  @!P0 IMAD.IADD R2, R2, 0x1, -R11 ;  /* 0x0000000102028824 */ /* 0x000fe400078e0a0b */
[----:B--2---:R-:W-:Y:S01]  /*0430*/  VIADD R3, R7, 0xffffffe ;  /* 0x0ffffffe07037836 */ /* 0x004fe20000000000 */
[C---:B------:R-:W-:Y:S02]  /*0440*/  ISETP.GT.U32.AND P2, PT, R11.reuse, R10, PT ;  /* 0x0000000a0b00720c */ /* 0x040fe40003f44070 */
[----:B------:R-:W-:-:S03]  /*0450*/  ISETP.GT.U32.AND P0, PT, R11, R2, PT ;  /* 0x000000020b00720c */ /* 0x000fc60003f04070 */
[----:B------:R-:W2:Y:S08]  /*0460*/  F2I.FTZ.U32.TRUNC.NTZ R3, R3 ;  /* 0x0000000300037305 */ /* 0x000eb0000021f000 */
[--C-:B------:R-:W-:Y:S02]  /*0470*/  @!P2 IMAD.IADD R10, R10, 0x1, -R11.reuse ;  /* 0x000000010a0aa824 */ /* 0x100fe400078e0a0b */
[----:B------:R-:W-:Y:S01]  /*0480*/  @!P0 IMAD.IADD R2, R2, 0x1, -R11 ;  /* 0x0000000102028824 */ /* 0x000fe200078e0a0b */
[----:B------:R-:W-:Y:S01]  /*0490*/  ISETP.NE.AND P0, PT, R5, RZ, PT ;  /* 0x000000ff0500720c */ /* 0x000fe20003f05270 */
[----:B------:R-:W-:Y:S01]  /*04a0*/  @!P2 VIADD R8, R8, 0x1 ;  /* 0x000000010808a836 */ /* 0x000fe20000000000 */
[----:B------:R-:W-:Y:S01]  /*04b0*/  LOP3.LUT R5, R6, R5, RZ, 0x3c, !PT ;  /* 0x0000000506057212 */ /* 0x000fe200078e3cff */
[----:B------:R-:W-:Y:S01]  /*04c0*/  @!P1 IMAD.MOV R2, RZ, RZ, -R2 ;  /* 0x000000ffff029224 */ /* 0x000fe200078e0a02 */
[----:B------:R-:W-:Y:S01]  /*04d0*/  ISETP.GE.U32.AND P1, PT, R10, R11, PT ;  /* 0x0000000b0a00720c */ /* 0x000fe20003f26070 */
[----:B--2---:R-:W-:Y:S01]  /*04e0*/  IMAD.MOV R13, RZ, RZ, -R3 ;  /* 0x000000ffff0d7224 */ /* 0x004fe200078e0a03 */
[----:B------:R-:W-:-:S02]  /*04f0*/  ISETP.GE.AND P3, PT, R5, RZ, PT ;  /* 0x000000ff0500720c */ /* 0x000fc40003f66270 */
[----:B------:R-:W-:Y:S01]  /*0500*/  SEL R7, R9, R2, !P0 ;  /* 0x0000000209077207 */ /* 0x000fe20004000000 */
[----:B------:R-:W-:-:S04]  /*0510*/  IMAD.MOV.U32 R2, RZ, RZ, RZ ;  /* 0x000000ffff027224 */ /* 0x000fc800078e00ff */
[----:B------:R-:W-:Y:S02]  /*0520*/  IMAD.IADD R17, R4, 0x1, R7 ;  /* 0x0000000104117824 */ /* 0x000fe400078e0207 */
[----:B------:R-:W-:Y:S02]  /*0530*/  IMAD R7, R13, R26, RZ ;  /* 0x0000001a0d077224 */ /* 0x000fe400078e02ff */
[----:B------:R-:W-:Y:S02]  /*0540*/  IMAD.SHL.U32 R17, R17, 0x80, RZ ;  /* 0x0000008011117824 */ /* 0x000fe400078e00ff */
[----:B------:R-:W-:-:S03]  /*0550*/  IMAD.HI.U32 R2, R3, R7, R2 ;  /* 0x0000000703027227 */ /* 0x000fc600078e0002 */
[----:B------:R-:W-:Y:S01]  /*0560*/  LOP3.LUT R7, R17, 0x20, R20, 0xfe, !PT ;  /* 0x0000002011077812 */ /* 0x000fe200078efe14 */
[----:B------:R-:W-:Y:S01]  /*0570*/  @P1 VIADD R8, R8, 0x1 ;  /* 0x0000000108081836 */ /* 0x000fe20000000000 */
[----:B------:R-:W-:Y:S02]  /*0580*/  LOP3.LUT R3, R17, R20, RZ, 0xfc, !PT ;  /* 0x0000001411037212 */ /* 0x000fe400078efcff */
[----:B------:R-:W-:Y:S01]  /*0590*/  IABS R11, R7 ;  /* 0x00000007000b7213 */ /* 0x000fe20000000000 */
[----:B------:R-:W-:Y:S01]  /*05a0*/  @!P3 IMAD.MOV R8, RZ, RZ, -R8 ;  /* 0x000000ffff08b224 */ /* 0x000fe200078e0a08 */
[----:B------:R-:W-:Y:S02]  /*05b0*/  IABS R19, R3 ;  /* 0x0000000300137213 */ /* 0x000fe40000000000 */
[----:B------:R-:W-:Y:S01]  /*05c0*/  LOP3.LUT R5, R17, 0x10, R20, 0xfe, !PT ;  /* 0x0000001011057812 */ /* 0x000fe200078efe14 */
[----:B------:R-:W-:Y:S01]  /*05d0*/  IMAD.HI.U32 R10, R2, R11, RZ ;  /* 0x0000000b020a7227 */ /* 0x000fe200078e00ff */
[----:B------:R-:W-:-:S02]  /*05e0*/  SEL R16, R9, R8, !P0 ;  /* 0x0000000809107207 */ /* 0x000fc40004000000 */
[----:B------:R-:W-:Y:S01]  /*05f0*/  IABS R25, R5 ;  /* 0x0000000500197213 */ /* 0x000fe20000000000 */
[----:B------:R-:W-:Y:S01]  /*0600*/  IMAD.HI.U32 R4, R2, R19, RZ ;  /* 0x0000001302047227 */ /* 0x000fe200078e00ff */
[----:B------:R-:W-:Y:S02]  /*0610*/  LOP3.LUT R9, R17, 0x30, R20, 0xfe, !PT ;  /* 0x0000003011097812 */ /* 0x000fe400078efe14 */
[----:B------:R-:W-:Y:S01]  /*0620*/  LOP3.LUT R13, R17, 0x50, R20, 0xfe, !PT ;  /* 0x00000050110d7812 */ /* 0x000fe200078efe14 */
[----:B------:R-:W-:Y:S01]  /*0630*/  IMAD.MOV R10, RZ, RZ, -R10 ;  /* 0x000000ffff0a7224 */ /* 0x000fe200078e0a0a */
[----:B------:R-:W-:Y:S01]  /*0640*/  IABS R29, R9 ;  /* 0x00000009001d7213 */ /* 0x000fe20000000000 */
[----:B------:R-:W-:Y:S01]  /*0650*/  IMAD.MOV R4, RZ, RZ, -R4 ;  /* 0x000000ffff047224 */ /* 0x000fe200078e0a04 */
[----:B------:R-:W-:Y:S01]  /*0660*/  LOP3.LUT R15, R17, 0x60, R20, 0xfe, !PT ;  /* 0x00000060110f7812 */ /* 0x000fe200078efe14 */
[----:B------:R-:W-:Y:S01]  /*0670*/  IMAD R28, R26, R10, R11 ;  /* 0x0000000a1a1c7224 */ /* 0x000fe200078e020b */
[----:B------:R-:W-:Y:S01]  /*0680*/  LOP3.LUT R11, R17, 0x40, R20, 0xfe, !PT ;  /* 0x00000040110b7812 */ /* 0x000fe200078efe14 */
[----:B------:R-:W-:Y:S01]  /*0690*/  IMAD.HI.U32 R6, R2, R25, RZ ;  /* 0x0000001902067227 */ /* 0x000fe200078e00ff */
[----:B------:R-:W-:-:S02]  /*06a0*/  LOP3.LUT R17, R17, 0x70, R20, 0xfe, !PT ;  /* 0x0000007011117812 */ /* 0x000fc400078efe14 */
[----:B------:R-:W-:Y:S01]  /*06b0*/  IABS R21, R11 ;  /* 0x0000000b00157213 */ /* 0x000fe20000000000 */
[----:B------:R-:W-:Y:S01]  /*06c0*/  IMAD R19, R26, R4, R19 ;  /* 0x000000041a137224 */ /* 0x000fe200078e0213 */
[----:B------:R-:W-:Y:S01]  /*06d0*/  IABS R31, R13 ;  /* 0x0000000d001f7213 */ /* 0x000fe20000000000 */
[----:B------:R-:W-:Y:S01]  /*06e0*/  IMAD.MOV R6, RZ, RZ, -R6 ;  /* 0x000000ffff067224 */ /* 0x000fe200078e0a06 */
[----:B------:R-:W-:Y:S01]  /*06f0*/  IABS R23, R15 ;  /* 0x0000000f00177213 */ /* 0x000fe20000000000 */
[----:B------:R-:W-:Y:S01]  /*0700*/  IMAD.HI.U32 R4, R2, R29, RZ ;  /* 0x0000001d02047227 */ /* 0x000fe200078e00ff */
[----:B------:R-:W-:Y:S02]  /*0710*/  IABS R33, R17 ;  /* 0x0000001100217213 */ /* 0x000fe40000000000 */
[C---:B------:R-:W-:Y:S01]  /*0720*/  ISETP.GT.U32.AND P5, PT, R26.reuse, R19, PT ;  /* 0x000000131a00720c */ /* 0x040fe20003fa4070 */
[C---:B------:R-:W-:Y:S01]  /*0730*/  IMAD R25, R26.reuse, R6, R25 ;  /* 0x000000061a197224 */ /* 0x040fe200078e0219 */
[----:B------:R-:W-:Y:S01]  /*0740*/  ISETP.GT.U32.AND P0, PT, R26, R28, PT ;  /* 0x0000001c1a00720c */ /* 0x000fe20003f04070 */
[----:B------:R-:W-:-:S02]  /*0750*/  IMAD.MOV R10, RZ, RZ, -R4 ;  /* 0x000000ffff0a7224 */ /* 0x000fc400078e0a04 */
[----:B------:R-:W-:Y:S01]  /*0760*/  IMAD.HI.U32 R6, R2, R21, RZ ;  /* 0x0000001502067227 */ /* 0x000fe200078e00ff */
[----:B------:R-:W-:-:S03]  /*0770*/  ISETP.GT.U32.AND P6, PT, R26, R25, PT ;  /* 0x000000191a00720c */ /* 0x000fc60003fc4070 */
[----:B------:R-:W-:-:S04]  /*0780*/  IMAD.HI.U32 R4, R2, R31, RZ ;  /* 0x0000001f02047227 */ /* 0x000fc800078e00ff */
[----:B------:R-:W-:-:S04]  /*0790*/  IMAD.HI.U32 R8, R2, R23, RZ ;  /* 0x0000001702087227 */ /* 0x000fc800078e00ff */
[----:B------:R-:W-:-:S04]  /*07a0*/  IMAD.HI.U32 R2, R2, R33, RZ ;  /* 0x0000002102027227 */ /* 0x000fc800078e00ff */
[----:B------:R-:W-:Y:S02]  /*07b0*/  IMAD.MOV R4, RZ, RZ, -R4 ;  /* 0x000000ffff047224 */ /* 0x000fe400078e0a04 */
[----:B------:R-:W-:Y:S02]  /*07c0*/  IMAD.MOV R2, RZ, RZ, -R2 ;  /* 0x000000ffff027224 */ /* 0x000fe400078e0a02 */
[----:B------:R-:W-:Y:S01]  /*07d0*/  IMAD R31, R26, R4, R31 ;  /* 0x000000041a1f7224 */ /* 0x000fe200078e021f */
[----:B------:R-:W-:Y:S01]  /*07e0*/  LOP3.LUT R4, R20, 0x20, RZ, 0xfc, !PT ;  /* 0x0000002014047812 */ /* 0x000fe200078efcff */
[----:B------:R-:W-:Y:S01]  /*07f0*/  IMAD R33, R26, R2, R33 ;  /* 0x000000021a217224 */ /* 0x000fe200078e0221 */
[----:B------:R-:W-:Y:S01]  /*0800*/  LOP3.LUT R2, R20, 0x10, RZ, 0xfc, !PT ;  /* 0x0000001014027812 */ /* 0x000fe200078efcff */
[----:B------:R-:W-:Y:S01]  /*0810*/  @!P5 IMAD.IADD R19, R19, 0x1, -R26 ;  /* 0x000000011313d824 */ /* 0x000fe200078e0a1a */
[C---:B------:R-:W-:Y:S01]  /*0820*/  ISETP.GT.U32.AND P3, PT, R26.reuse, R31, PT ;  /* 0x0000001f1a00720c */ /* 0x040fe20003f64070 */
[----:B------:R-:W-:Y:S01]  /*0830*/  IMAD.MOV R6, RZ, RZ, -R6 ;  /* 0x000000ffff067224 */ /* 0x000fe200078e0a06 */
[----:B------:R-:W-:Y:S01]  /*0840*/  ISETP.GT.U32.AND P5, PT, R26, R33, PT ;  /* 0x000000211a00720c */ /* 0x000fe20003fa4070 */
[----:B------:R-:W-:-:S02]  /*0850*/  IMAD.MOV R8, RZ, RZ, -R8 ;  /* 0x000000ffff087224 */ /* 0x000fc400078e0a08 */
[--C-:B------:R-:W-:Y:S01]  /*0860*/  @!P6 IMAD.IADD R25, R25, 0x1, -R26.reuse ;  /* 0x000000011919e824 */ /* 0x100fe200078e0a1a */
[C---:B------:R-:W-:Y:S01]  /*0870*/  ISETP.GT.U32.AND P6, PT, R26.reuse, R19, PT ;  /* 0x000000131a00720c */ /* 0x040fe20003fc4070 */
[----:B------:R-:W-:Y:S01]  /*0880*/  IMAD R29, R26, R10, R29 ;  /* 0x0000000a1a1d7224 */ /* 0x000fe200078e021d */
[----:B------:R-:W-:Y:S01]  /*0890*/  LOP3.LUT R10, R20, 0x50, RZ, 0xfc, !PT ;  /* 0x00000050140a7812 */ /* 0x000fe200078efcff */
[C---:B------:R-:W-:Y:S01]  /*08a0*/  IMAD R30, R26.reuse, R6, R21 ;  /* 0x000000061a1e7224 */ /* 0x040fe200078e0215 */
[----:B------:R-:W-:Y:S01]  /*08b0*/  LOP3.LUT R21, R22, 0x38, R53, 0x48, !PT ;  /* 0x0000003816157812 */ /* 0x000fe200078e4835 */
[C---:B------:R-:W-:Y:S01]  /*08c0*/  IMAD R32, R26.reuse, R8, R23 ;  /* 0x000000081a207224 */ /* 0x040fe200078e0217 */
[C---:B------:R-:W-:Y:S01]  /*08d0*/  ISETP.GT.U32.AND P1, PT, R26.reuse, R29, PT ;  /* 0x0000001d1a00720c */ /* 0x040fe20003f24070 */
[--C-:B------:R-:W-:Y:S01]  /*08e0*/  @!P3 IMAD.IADD R31, R31, 0x1, -R26.reuse ;  /* 0x000000011f1fb824 */ /* 0x100fe200078e0a1a */
[C---:B------:R-:W-:Y:S01]  /*08f0*/  ISETP.GT.U32.AND P2, PT, R26.reuse, R30, PT ;  /* 0x0000001e1a00720c */ /* 0x040fe20003f44070 */
[--C-:B------:R-:W-:Y:S01]  /*0900*/  @!P5 IMAD.IADD R33, R33, 0x1, -R26.reuse ;  /* 0x000000012121d824 */ /* 0x100fe200078e0a1a */
[----:B------:R-:W-:Y:S01]  /*0910*/  ISETP.GT.U32.AND P4, PT, R26, R32, PT ;  /* 0x000000201a00720c */ /* 0x000fe20003f84070 */
[--C-:B------:R-:W-:Y:S01]  /*0920*/  @!P0 IMAD.IADD R28, R28, 0x1, -R26.reuse ;  /* 0x000000011c1c8824 */ /* 0x100fe200078e0a1a */
[C---:B------:R-:W-:Y:S01]  /*0930*/  ISETP.GT.U32.AND P0, PT, R26.reuse, R31, PT ;  /* 0x0000001f1a00720c */ /* 0x040fe20003f04070 */
[--C-:B------:R-:W-:Y:S01]  /*0940*/  @!P6 IMAD.IADD R19, R19, 0x1, -R26.reuse ;  /* 0x000000011313e824 */ /* 0x100fe200078e0a1a */
[----:B------:R-:W-:Y:S01]  /*0950*/  ISETP.GT.U32.AND P6, PT, R26, R33, PT ;  /* 0x000000211a00720c */ /* 0x000fe20003fc4070 */
[--C-:B------:R-:W-:Y:S01]  /*0960*/  IMAD R2, R2, 0x40, R21.reuse ;  /* 0x0000004002027824 */ /* 0x100fe200078e0215 */
[----:B------:R-:W-:Y:S01]  /*0970*/  LOP3.LUT R6, R20, 0x30, RZ, 0xfc, !PT ;  /* 0x0000003014067812 */ /* 0x000fe200078efcff */
[--C-:B------:R-:W-:Y:S01]  /*0980*/  IMAD R4, R4, 0x40, R21.reuse ;  /* 0x0000004004047824 */ /* 0x100fe200078e0215 */
[----:B------:R-:W-:Y:S01]  /*0990*/  LOP3.LUT R8, R20, 0x40, RZ, 0xfc, !PT ;  /* 0x0000004014087812 */ /* 0x000fe200078efcff */
[----:B------:R-:W-:Y:S01]  /*09a0*/  @!P1 IMAD.IADD R29, R29, 0x1, -R26 ;  /* 0x000000011d1d9824 */ /* 0x000fe200078e0a1a */
[----:B------:R-:W-:Y:S01]  /*09b0*/  SHF.R.S32.HI R23, RZ, 0x19, R16 ;  /* 0x00000019ff177819 */ /* 0x000fe20000011410 */
[----:B------:R-:W-:Y:S01]  /*09c0*/  IMAD.SHL.U32 R16, R16, 0x40, RZ ;  /* 0x0000004010107824 */ /* 0x000fe200078e00ff */
[----:B------:R-:W-:Y:S01]  /*09d0*/  ISETP.GT.U32.AND P3, PT, R26, R28, PT ;  /* 0x0000001c1a00720c */ /* 0x000fe20003f64070 */
[--C-:B------:R-:W-:Y:S01]  /*09e0*/  @!P2 IMAD.IADD R30, R30, 0x1, -R26.reuse ;  /* 0x000000011e1ea824 */ /* 0x100fe200078e0a1a */
[----:B------:R-:W-:Y:S01]  /*09f0*/  ISETP.GT.U32.AND P2, PT, R26, R29, PT ;  /* 0x0000001d1a00720c */ /* 0x000fe20003f44070 */
[--C-:B------:R-:W-:Y:S01]  /*0a00*/  @!P4 IMAD.IADD R32, R32, 0x1, -R26.reuse ;  /* 0x000000012020c824 */ /* 0x100fe200078e0a1a */
[----:B------:R-:W-:Y:S01]  /*0a10*/  LOP3.LUT R40, R16, 0x10, R20, 0xfe, !PT ;  /* 0x0000001010287812 */ /* 0x000fe200078efe14 */
[--C-:B------:R-:W-:Y:S01]  /*0a20*/  IMAD R6, R6, 0x40, R21.reuse ;  /* 0x0000004006067824 */ /* 0x100fe200078e0215 */
[----:B------:R-:W-:Y:S01]  /*0a30*/  ISETP.GT.U32.AND P4, PT, R26, R25, PT ;  /* 0x000000191a00720c */ /* 0x000fe20003f84070 */
[--C-:B------:R-:W-:Y:S01]  /*0a40*/  IMAD R8, R8, 0x40, R21.reuse ;  /* 0x0000004008087824 */ /* 0x100fe200078e0215 */
[----:B------:R-:W-:Y:S01]  /*0a50*/  ISETP.GT.U32.AND P1, PT, R26, R30, PT ;  /* 0x0000001e1a00720c */ /* 0x000fe20003f24070 */
[--C-:B------:R-:W-:Y:S01]  /*0a60*/  IMAD R10, R10, 0x40, R21.reuse ;  /* 0x000000400a0a7824 */ /* 0x100fe200078e0215 */
[----:B------:R-:W-:Y:S01]  /*0a70*/  ISETP.GT.U32.AND P5, PT, R26, R32, PT ;  /* 0x000000201a00720c */ /* 0x000fe20003fa4070 */
[--C-:B------:R-:W-:Y:S01]  /*0a80*/  IMAD R12, R12, 0x40, R21.reuse ;  /* 0x000000400c0c7824 */ /* 0x100fe200078e0215 */
[----:B------:R-:W-:Y:S01]  /*0a90*/  LOP3.LUT R34, R16, R20, RZ, 0xfc, !PT ;  /* 0x0000001410227212 */ /* 0x000fe200078efcff */
[--C-:B------:R-:W-:Y:S01]  /*0aa0*/  IMAD R14, R14, 0x40, R21.reuse ;  /* 0x000000400e0e7824 */ /* 0x100fe200078e0215 */
[----:B------:R-:W-:Y:S01]  /*0ab0*/  LOP3.LUT R48, R16, 0x20, R20, 0xfe, !PT ;  /* 0x0000002010307812 */ /* 0x000fe200078efe14 */
[----:B------:R-:W-:Y:S01]  /*0ac0*/  IMAD R18, R20, 0x40, R21 ;  /* 0x0000004014127824 */ /* 0x000fe200078e0215 */
[----:B------:R-:W-:Y:S01]  /*0ad0*/  SGXT R21, R23, 0x1 ;  /* 0x000000011715781a */ /* 0x000fe20000000200 */
[--C-:B------:R-:W-:Y:S01]  /*0ae0*/  @!P0 IMAD.IADD R31, R31, 0x1, -R26.reuse ;  /* 0x000000011f1f8824 */ /* 0x100fe200078e0a1a */
[----:B------:R-:W-:Y:S01]  /*0af0*/  ISETP.GE.AND P0, PT, R5, RZ, PT ;  /* 0x000000ff0500720c */ /* 0x000fe20003f06270 */
[--C-:B------:R-:W-:Y:S01]  /*0b00*/  @!P6 IMAD.IADD R33, R33, 0x1, -R26.reuse ;  /* 0x000000012121e824 */ /* 0x100fe200078e0a1a */
[----:B------:R-:W-:Y:S01]  /*0b10*/  LEA.HI R23, R21, R40, RZ, 0x6 ;  /* 0x0000002815177211 */ /* 0x000fe200078f30ff */
[--C-:B------:R-:W-:Y:S01]  /*0b20*/  @!P4 IMAD.IADD R25, R25, 0x1, -R26.reuse ;  /* 0x000000011919c824 */ /* 0x100fe200078e0a1a */
[----:B------:R-:W-:Y:S01]  /*0b30*/  ISETP.GE.AND P6, PT, R3, RZ, PT ;  /* 0x000000ff0300720c */ /* 0x000fe20003fc6270 */
[--C-:B------:R-:W-:Y:S01]  /*0b40*/  @!P2 IMAD.IADD R29, R29, 0x1, -R26.reuse ;  /* 0x000000011d1da824 */ /* 0x100fe200078e0a1a */
[----:B------:R-:W-:Y:S01]  /*0b50*/  LOP3.LUT R23, R23, 0x3fffc0, RZ, 0xc0, !PT ;  /* 0x003fffc017177812 */ /* 0x000fe200078ec0ff */
[--C-:B------:R-:W-:Y:S01]  /*0b60*/  @!P3 IMAD.IADD R28, R28, 0x1, -R26.reuse ;  /* 0x000000011c1cb824 */ /* 0x100fe200078e0a1a */
[----:B------:R-:W-:Y:S01]  /*0b70*/  LOP3.LUT R50, R16, 0x30, R20, 0xfe, !PT ;  /* 0x0000003010327812 */ /* 0x000fe200078efe14 */
[--C-:B------:R-:W-:Y:S01]  /*0b80*/  @!P1 IMAD.IADD R30, R30, 0x1, -R26.reuse ;  /* 0x000000011e1e9824 */ /* 0x100fe200078e0a1a */
[C---:B------:R-:W-:Y:S01]  /*0b90*/  LEA.HI R20, R21.reuse, R34, RZ, 0x6 ;  /* 0x0000002215147211 */ /* 0x040fe200078f30ff */
[----:B------:R-:W-:Y:S01]  /*0ba0*/  IMAD.IADD R40, R40, 0x1, -R23 ;  /* 0x0000000128287824 */ /* 0x000fe200078e0a17 */
[C---:B------:R-:W-:Y:S01]  /*0bb0*/  LEA.HI R24, R21.reuse, R48, RZ, 0x6 ;  /* 0x0000003015187211 */ /* 0x040fe200078f30ff */
[----:B------:R-:W-:Y:S01]  /*0bc0*/  @!P5 IMAD.IADD R32, R32, 0x1, -R26 ;  /* 0x000000012020d824 */ /* 0x000fe200078e0a1a */
[----:B------:R-:W-:Y:S01]  /*0bd0*/  LEA.HI R21, R21, R50, RZ, 0x6 ;  /* 0x0000003215157211 */ /* 0x000fe200078f30ff */
[----:B------:R-:W-:Y:S01]  /*0be0*/  IMAD.MOV.U32 R23, RZ, RZ, R19 ;  /* 0x000000ffff177224 */ /* 0x000fe200078e0013 */
[----:B------:R-:W-:Y:S01]  /*0bf0*/  ISETP.GE.AND P2, PT, R7, RZ, PT ;  /* 0x000000ff0700720c */ /* 0x000fe20003f46270 */
[----:B------:R-:W2:Y:S01]  /*0c00*/  LDC.64 R26, c[0x0][0x218] ;  /* 0x00008600ff1a7b82 */ /* 0x000ea20000000a00 */
[----:B------:R-:W-:Y:S01]  /*0c10*/  ISETP.GE.AND P3, PT, R9, RZ, PT ;  /* 0x000000ff0900720c */ /* 0x000fe20003f66270 */
[----:B------:R-:W-:Y:S01]  /*0c20*/  @!P0 IMAD.MOV R25, RZ, RZ, -R25 ;  /* 0x000000ffff198224 */ /* 0x000fe200078e0a19 */
[----:B------:R-:W-:Y:S01]  /*0c30*/  ISETP.GE.AND P5, PT, R13, RZ, PT ;  /* 0x000000ff0d00720c */ /* 0x000fe20003fa6270 */
[----:B------:R-:W-:Y:S01]  /*0c40*/  @!P6 IMAD.MOV R23, RZ, RZ, -R23 ;  /* 0x000000ffff17e224 */ /* 0x000fe200078e0a17 */
[----:B------:R-:W-:-:S02]  /*0c50*/  ISETP.GE.AND P4, PT, R11, RZ, PT ;  /* 0x000000ff0b00720c */ /* 0x000fc40003f86270 */
[----:B------:R-:W-:Y:S02]  /*0c60*/  CS2R R52, SRZ ;  /* 0x0000000000347805 */ /* 0x000fe4000001ff00 */
[----:B------:R-:W-:Y:S02]  /*0c70*/  LOP3.LUT R20, R20, 0x3fffc0, RZ, 0xc0, !PT ;  /* 0x003fffc014147812 */ /* 0x000fe400078ec0ff */
[----:B------:R-:W-:Y:S02]  /*0c80*/  LOP3.LUT R21, R21, 0x3fffc0, RZ, 0xc0, !PT ;  /* 0x003fffc015157812 */ /* 0x000fe400078ec0ff */
[----:B------:R-:W-:Y:S01]  /*0c90*/  ISETP.GE.AND P0, PT, R15, RZ, PT ;  /* 0x000000ff0f00720c */ /* 0x000fe20003f06270 */
[----:B------:R-:W-:Y:S01]  /*0ca0*/  IMAD.IADD R34, R34, 0x1, -R20 ;  /* 0x0000000122227824 */ /* 0x000fe200078e0a14 */
[----:B------:R-:W-:Y:S01]  /*0cb0*/  ISETP.GE.AND P6, PT, R17, RZ, PT ;  /* 0x000000ff1100720c */ /* 0x000fe20003fc6270 */
[----:B------:R-:W-:Y:S01]  /*0cc0*/  IMAD.IADD R50, R50, 0x1, -R21 ;  /* 0x0000000132327824 */ /* 0x000fe200078e0a15 */
[----:B------:R-:W-:Y:S01]  /*0cd0*/  LOP3.LUT R24, R24, 0x3fffc0, RZ, 0xc0, !PT ;  /* 0x003fffc018187812 */ /* 0x000fe200078ec0ff */
[----:B------:R-:W3:Y:S01]  /*0ce0*/  LDC.64 R20, c[0x0][0x220] ;  /* 0x00008800ff147b82 */ /* 0x000ee20000000a00 */
[----:B------:R-:W-:Y:S01]  /*0cf0*/  ISETP.NE.AND P1, PT, R0, RZ, PT ;  /* 0x000000ff0000720c */ /* 0x000fe20003f25270 */
[----:B------:R-:W-:Y:S01]  /*0d00*/  @!P2 IMAD.MOV R28, RZ, RZ, -R28 ;  /* 0x000000ffff1ca224 */ /* 0x000fe200078e0a1c */
[----:B------:R-:W-:Y:S01]  /*0d10*/  LOP3.LUT R19, R22, 0x38, RZ, 0xc0, !PT ;  /* 0x0000003816137812 */ /* 0x000fe200078ec0ff */
[----:B------:R-:W-:Y:S01]  /*0d20*/  IMAD.IADD R48, R48, 0x1, -R24 ;  /* 0x0000000130307824 */ /* 0x000fe200078e0a18 */
[----:B------:R-:W-:Y:S01]  /*0d30*/  LOP3.LUT R24, RZ, R0, RZ, 0x33, !PT ;  /* 0x00000000ff187212 */ /* 0x000fe200078e33ff */
[----:B------:R-:W-:Y:S01]  /*0d40*/  @!P3 IMAD.MOV R29, RZ, RZ, -R29 ;  /* 0x000000ffff1db224 */ /* 0x000fe200078e0a1d */
[----:B------:R-:W-:Y:S01]  /*0d50*/  LEA R49, R18, UR26, 0x1 ;  /* 0x0000001a12317c11 */ /* 0x000fe2000f8e08ff */
[----:B------:R-:W-:Y:S01]  /*0d60*/  @!P5 IMAD.MOV R31, RZ, RZ, -R31 ;  /* 0x000000ffff1fd224 */ /* 0x000fe200078e0a1f */
[C---:B------:R-:W-:Y:S01]  /*0d70*/  SEL R22, R24.reuse, R23, !P1 ;  /* 0x0000001718167207 */ /* 0x040fe20004800000 */
[----:B------:R-:W-:Y:S01]  /*0d80*/  @!P4 IMAD.MOV R30, RZ, RZ, -R30 ;  /* 0x000000ffff1ec224 */ /* 0x000fe200078e0a1e */
[C---:B------:R-:W-:Y:S01]  /*0d90*/  SEL R36, R24.reuse, R25, !P1 ;  /* 0x0000001918247207 */ /* 0x040fe20004800000 */
[----:B------:R-:W-:Y:S01]  /*0da0*/  @!P0 IMAD.MOV R32, RZ, RZ, -R32 ;  /* 0x000000ffff208224 */ /* 0x000fe200078e0a20 */
[C---:B------:R-:W-:Y:S01]  /*0db0*/  SEL R28, R24.reuse, R28, !P1 ;  /* 0x0000001c181c7207 */ /* 0x040fe20004800000 */
[----:B------:R-:W-:Y:S01]  /*0dc0*/  @!P6 IMAD.MOV R33, RZ, RZ, -R33 ;  /* 0x000000ffff21e224 */ /* 0x000fe200078e0a21 */
[----:B------:R-:W-:Y:S01]  /*0dd0*/  SEL R38, R24, R29, !P1 ;  /* 0x0000001d18267207 */ /* 0x000fe20004800000 */
[--C-:B------:R-:W-:Y:S01]  /*0de0*/  IMAD R43, R22, 0xc00, R19.reuse ;  /* 0x00000c00162b7824 */ /* 0x100fe200078e0213 */
        /* <DEDUP_REMOVED lines=8> */
[----:B------:R-:W-:Y:S01]  /*0e70*/  LEA R51, R2, UR26, 0x1 ;  /* 0x0000001a02337c11 */ /* 0x000fe2000f8e08ff */
[----:B------:R-:W-:Y:S01]  /*0e80*/  IMAD R37, R30, 0xc00, R19 ;  /* 0x00000c001e257824 */ /* 0x000fe200078e0213 */
[----:B------:R-:W-:Y:S01]  /*0e90*/  LEA R55, R4, UR26, 0x1 ;  /* 0x0000001a04377c11 */ /* 0x000fe2000f8e08ff */
[----:B--2---:R-:W-:Y:S01]  /*0ea0*/  IMAD.WIDE R42, R43, 0x2, R26 ;  /* 0x000000022b2a7825 */ /* 0x004fe200078e021a */
[----:B------:R-:W-:-:S02]  /*0eb0*/  LEA R63, R6, UR26, 0x1 ;  /* 0x0000001a063f7c11 */ /* 0x000fc4000f8e08ff */
[----:B------:R-:W-:Y:S01]  /*0ec0*/  LEA R57, R8, UR26, 0x1 ;  /* 0x0000001a08397c11 */ /* 0x000fe2000f8e08ff */
[----:B------:R-:W-:Y:S01]  /*0ed0*/  IMAD.WIDE R44, R45, 0x2, R26 ;  /* 0x000000022d2c7825 */ /* 0x000fe200078e021a */
[----:B------:R-:W-:Y:S01]  /*0ee0*/  LEA R59, R10, UR26, 0x1 ;  /* 0x0000001a0a3b7c11 */ /* 0x000fe2000f8e08ff */
[----:B------:R-:W-:Y:S01]  /*0ef0*/  @!PT LDS RZ, [RZ] ;  /* 0x00000000fffff984 */ /* 0x000fe20000000800 */
[----:B------:R-:W-:Y:S01]  /*0f00*/  @!PT LDS RZ, [RZ] ;  /* 0x00000000fffff984 */ /* 0x000fe20000000800 */
[----:B------:R-:W-:Y:S01]  /*0f10*/  @!PT LDS RZ, [RZ] ;  /* 0x00000000fffff984 */ /* 0x000fe20000000800 */
[----:B------:R-:W-:Y:S01]  /*0f20*/  LDGSTS.E.BYPASS.128 [R49], desc[UR30][R42.64] ;  /* 0x000000002a317fae */ /* 0x000fe2000b901c5e */
[----:B------:R-:W-:Y:S01]  /*0f30*/  LEA R61, R12, UR26, 0x1 ;  /* 0x0000001a0c3d7c11 */ /* 0x000fe2000f8e08ff */
[----:B------:R-:W-:Y:S01]  /*0f40*/  IMAD R25, R32, 0xc00, R19 ;  /* 0x00000c0020197824 */ /* 0x000fe200078e0213 */
[----:B------:R-:W-:Y:S01]  /*0f50*/  LEA R65, R14, UR26, 0x1 ;  /* 0x0000001a0e417c11 */ /* 0x000fe2000f8e08ff */
[----:B------:R-:W-:Y:S01]  /*0f60*/  IMAD.WIDE R46, R47, 0x2, R26 ;  /* 0x000000022f2e7825 */ /* 0x000fe200078e021a */
[----:B------:R-:W-:Y:S03]  /*0f70*/  LDGSTS.E.BYPASS.128 [R51], desc[UR30][R44.64] ;  /* 0x000000002c337fae */ /* 0x000fe6000b901c5e */
[----:B------:R-:W-:Y:S01]  /*0f80*/  IMAD R23, R24, 0xc00, R19 ;  /* 0x00000c0018177824 */ /* 0x000fe200078e0213 */
[----:B------:R-:W-:Y:S01]  /*0f90*/  LDGSTS.E.BYPASS.128 [R55], desc[UR30][R46.64] ;  /* 0x000000002e377fae */ /* 0x000fe2000b901c5e */
[----:B------:R-:W-:-:S04]  /*0fa0*/  IMAD.WIDE R38, R39, 0x2, R26 ;  /* 0x0000000227267825 */ /* 0x000fc800078e021a */
[--C-:B------:R-:W-:Y:S01]  /*0fb0*/  IMAD.WIDE R36, R37, 0x2, R26.reuse ;  /* 0x0000000225247825 */ /* 0x100fe200078e021a */
[----:B------:R-:W-:Y:S03]  /*0fc0*/  LDGSTS.E.BYPASS.128 [R63], desc[UR30][R38.64] ;  /* 0x00000000263f7fae */ /* 0x000fe6000b901c5e */
[----:B------:R-:W-:Y:S01]  /*0fd0*/  IMAD.WIDE R32, R33, 0x2, R26 ;  /* 0x0000000221207825 */ /* 0x000fe200078e021a */
[----:B------:R-:W-:Y:S03]  /*0fe0*/  LDGSTS.E.BYPASS.128 [R57], desc[UR30][R36.64] ;  /* 0x0000000024397fae */ /* 0x000fe6000b901c5e */
[----:B------:R-:W-:Y:S01]  /*0ff0*/  IMAD R41, R34, 0xc00, R19 ;  /* 0x00000c0022297824 */ /* 0x000fe200078e0213 */
[----:B------:R-:W-:Y:S01]  /*1000*/  LDGSTS.E.BYPASS.128 [R59], desc[UR30][R32.64] ;  /* 0x00000000203b7fae */ /* 0x000fe2000b901c5e */
[----:B------:R-:W-:-:S04]  /*1010*/  IMAD.WIDE R24, R25, 0x2, R26 ;  /* 0x0000000219187825 */ /* 0x000fc800078e021a */
[----:B------:R-:W-:Y:S01]  /*1020*/  IMAD R29, R40, 0xc00, R19 ;  /* 0x00000c00281d7824 */ /* 0x000fe200078e0213 */
[----:B------:R-:W-:Y:S01]  /*1030*/  LDGSTS.E.BYPASS.128 [R61], desc[UR30][R24.64] ;  /* 0x00000000183d7fae */ /* 0x000fe2000b901c5e */
[----:B------:R-:W-:-:S04]  /*1040*/  IMAD.WIDE R26, R23, 0x2, R26 ;  /* 0x00000002171a7825 */ /* 0x000fc800078e021a */
[--C-:B------:R-:W-:Y:S01]  /*1050*/  IMAD R31, R48, 0xc00, R19.reuse ;  /* 0x00000c00301f7824 */ /* 0x100fe200078e0213 */
[----:B------:R-:W-:Y:S01]  /*1060*/  LDGSTS.E.BYPASS.128 [R65], desc[UR30][R26.64] ;  /* 0x000000001a417fae */ /* 0x000fe2000b901c5e */
[----:B------:R-:W-:Y:S02]  /*1070*/  IMAD R35, R50, 0xc00, R19 ;  /* 0x00000c0032237824 */ /* 0x000fe400078e0213 */
[--C-:B---3--:R-:W-:Y:S01]  /*1080*/  IMAD.WIDE R40, R41, 0x2, R20.reuse ;  /* 0x0000000229287825 */ /* 0x108fe200078e0214 */
[----:B------:R-:W0:Y:S03]  /*1090*/  LDGDEPBAR ;  /* 0x00000000000079af */ /* 0x000e260000000000 */
[--C-:B------:R-:W-:Y:S01]  /*10a0*/  IMAD.WIDE R28, R29, 0x2, R20.reuse ;  /* 0x000000021d1c7825 */ /* 0x100fe200078e0214 */
[----:B------:R-:W-:Y:S03]  /*10b0*/  LDGSTS.E.BYPASS.128 [R49+0xc000], desc[UR30][R40.64] ;  /* 0x0c00000028317fae */ /* 0x000fe6000b901c5e */
[----:B------:R-:W-:Y:S01]  /*10c0*/  IMAD.WIDE R30, R31, 0x2, R20 ;  /* 0x000000021f1e7825 */ /* 0x000fe200078e0214 */
[----:B------:R-:W-:Y:S01]  /*10d0*/  LDGSTS.E.BYPASS.128 [R51+0xc000], desc[UR30][R28.64] ;  /* 0x0c0000001c337fae */ /* 0x000fe2000b901c5e */
[----:B------:R-:W-:-:S02]  /*10e0*/  IADD3 R109, P2, R28, 0x100, RZ ;  /* 0x000001001c6d7810 */ /* 0x000fc40007f5e0ff */
[----:B------:R-:W-:Y:S01]  /*10f0*/  IMAD.WIDE R34, R35, 0x2, R20 ;  /* 0x0000000223227825 */ /* 0x000fe200078e0214 */
[----:B------:R-:W-:Y:S01]  /*1100*/  LDGSTS.E.BYPASS.128 [R55+0xc000], desc[UR30][R30.64] ;  /* 0x0c0000001e377fae */ /* 0x000fe2000b901c5e */
[----:B------:R-:W-:Y:S02]  /*1110*/  IADD3 R20, P0, R42, 0x100, RZ ;  /* 0x000001002a147810 */ /* 0x000fe40007f1e0ff */
[----:B------:R-:W-:Y:S01]  /*1120*/  IADD3 R21, P1, R44, 0x100, RZ ;  /* 0x000001002c157810 */ /* 0x000fe20007f3e0ff */
[----:B------:R-:W-:Y:S01]  /*1130*/  LDGSTS.E.BYPASS.128 [R63+0xc000], desc[UR30][R34.64] ;  /* 0x0c000000223f7fae */ /* 0x000fe2000b901c5e */
[----:B------:R-:W-:Y:S02]  /*1140*/  IMAD.X R113, RZ, RZ, R29, P2 ;  /* 0x000000ffff717224 */ /* 0x000fe400010e061d */
[----:B------:R-:W-:Y:S01]  /*1150*/  IMAD.X R22, RZ, RZ, R43, P0 ;  /* 0x000000ffff167224 */ /* 0x000fe200000e062b */
[----:B------:R-:W0:Y:S01]  /*1160*/  LDGDEPBAR ;  /* 0x00000000000079af */ /* 0x000e220000000000 */
[----:B------:R-:W-:Y:S01]  /*1170*/  BAR.SYNC.DEFER_BLOCKING 0x0 ;  /* 0x0000000000007b1d */ /* 0x000fe20000010000 */
[----:B------:R-:W-:Y:S01]  /*1180*/  IADD3 R23, P0, R46, 0x100, RZ ;  /* 0x000001002e177810 */ /* 0x000fe20007f1e0ff */
[----:B------:R-:W-:Y:S01]  /*1190*/  IMAD.X R88, RZ, RZ, R45, P1 ;  /* 0x000000ffff587224 */ /* 0x000fe200008e062d */
[----:B------:R-:W-:-:S03]  /*11a0*/  IADD3 R89, P1, R38, 0x100, RZ ;  /* 0x0000010026597810 */ /* 0x000fc60007f3e0ff */
[----:B------:R-:W-:Y:S01]  /*11b0*/  IMAD.X R90, RZ, RZ, R47, P0 ;  /* 0x000000ffff5a7224 */ /* 0x000fe200000e062f */
        /* <DEDUP_REMOVED lines=10> */
[----:B------:R-:W-:Y:S01]  /*1260*/  IADD3 R111, P1, R30, 0x100, RZ ;  /* 0x000001001e6f7810 */ /* 0x000fe20007f3e0ff */
[----:B------:R-:W-:Y:S01]  /*1270*/  @!PT LDS RZ, [RZ] ;  /* 0x00000000fffff984 */ /* 0x000fe20000000800 */
[----:B------:R-:W-:Y:S01]  /*1280*/  @!PT LDS RZ, [RZ] ;  /* 0x00000000fffff984 */ /* 0x000fe20000000800 */
[----:B------:R-:W-:Y:S01]  /*1290*/  @!PT LDS RZ, [RZ] ;  /* 0x00000000fffff984 */ /* 0x000fe20000000800 */
[----:B------:R2:W-:Y:S02]  /*12a0*/  LDGSTS.E.BYPASS.128 [R49+0x4000], desc[UR30][R42.64+0x80] ;  /* 0x040000802a317fae */ /* 0x0005e4000b901c5e */
[----:B------:R-:W-:Y:S01]  /*12b0*/  IMAD.X R110, RZ, RZ, R41, P0 ;  /* 0x000000ffff6e7224 */ /* 0x000fe200000e0629 */
[----:B------:R-:W-:Y:S01]  /*12c0*/  IADD3 R112, P0, R34, 0x100, RZ ;  /* 0x0000010022707810 */ /* 0x000fe20007f1e0ff */
[----:B------:R-:W-:Y:S01]  /*12d0*/  IMAD.X R114, RZ, RZ, R31, P1 ;  /* 0x000000ffff727224 */ /* 0x000fe200008e061f */
[----:B------:R3:W-:Y:S03]  /*12e0*/  LDGSTS.E.BYPASS.128 [R51+0x4000], desc[UR30][R44.64+0x80] ;  /* 0x040000802c337fae */ /* 0x0007e6000b901c5e */
[----:B------:R-:W-:Y:S01]  /*12f0*/  IMAD.X R115, RZ, RZ, R35, P0 ;  /* 0x000000ffff737224 */ /* 0x000fe200000e0623 */
[----:B------:R4:W-:Y:S04]  /*1300*/  LDGSTS.E.BYPASS.128 [R55+0x4000], desc[UR30][R46.64+0x80] ;  /* 0x040000802e377fae */ /* 0x0009e8000b901c5e */
[----:B------:R5:W-:Y:S01]  /*1310*/  LDGSTS.E.BYPASS.128 [R63+0x4000], desc[UR30][R38.64+0x80] ;  /* 0x04000080263f7fae */ /* 0x000be2000b901c5e */
[----:B--2---:R-:W-:-:S03]  /*1320*/  CS2R R42, SRZ ;  /* 0x00000000002a7805 */ /* 0x004fc6000001ff00 */
[----:B------:R2:W-:Y:S01]  /*1330*/  LDGSTS.E.BYPASS.128 [R57+0x4000], desc[UR30][R36.64+0x80] ;  /* 0x0400008024397fae */ /* 0x0005e2000b901c5e */
[----:B---3--:R-:W-:-:S03]  /*1340*/  CS2R R44, SRZ ;  /* 0x00000000002c7805 */ /* 0x008fc6000001ff00 */
[----:B------:R3:W-:Y:S01]  /*1350*/  LDGSTS.E.BYPASS.128 [R59+0x4000], desc[UR30][R32.64+0x80] ;  /* 0x04000080203b7fae */ /* 0x0007e2000b901c5e */
[----:B----4-:R-:W-:-:S03]  /*1360*/  CS2R R46, SRZ ;  /* 0x00000000002e7805 */ /* 0x010fc6000001ff00 */
[----:B------:R4:W-:Y:S01]  /*1370*/  LDGSTS.E.BYPASS.128 [R61+0x4000], desc[UR30][R24.64+0x80] ;  /* 0x04000080183d7fae */ /* 0x0009e2000b901c5e */
[----:B-1---5:R-:W-:-:S03]  /*1380*/  CS2R R38, SRZ ;  /* 0x0000000000267805 */ /* 0x022fc6000001ff00 */
[----:B------:R1:W-:Y:S01]  /*1390*/  LDGSTS.E.BYPASS.128 [R65+0x4000], desc[UR30][R26.64+0x80] ;  /* 0x040000801a417fae */ /* 0x0003e2000b901c5e */
[----:B--2---:R-:W-:Y:S02]  /*13a0*/  CS2R R56, SRZ ;  /* 0x0000000000387805 */ /* 0x004fe4000001ff00 */
[----:B------:R-:W-:Y:S01]  /*13b0*/  CS2R R36, SRZ ;  /* 0x0000000000247805 */ /* 0x000fe2000001ff00 */
[----:B------:R-:W0:Y:S01]  /*13c0*/  LDGDEPBAR ;  /* 0x00000000000079af */ /* 0x000e220000000000 */
[----:B---3--:R-:W-:Y:S02]  /*13d0*/  CS2R R58, SRZ ;  /* 0x00000000003a7805 */ /* 0x008fe4000001ff00 */
[----:B------:R-:W-:Y:S01]  /*13e0*/  CS2R R32, SRZ ;  /* 0x0000000000207805 */ /* 0x000fe2000001ff00 */
[----:B------:R2:W-:Y:S01]  /*13f0*/  LDGSTS.E.BYPASS.128 [R49+0xe000], desc[UR30][R40.64+0x80] ;  /* 0x0e00008028317fae */ /* 0x0005e2000b901c5e */
[----:B----4-:R-:W-:Y:S02]  /*1400*/  CS2R R60, SRZ ;  /* 0x00000000003c7805 */ /* 0x010fe4000001ff00 */
[----:B------:R-:W-:Y:S01]  /*1410*/  CS2R R24, SRZ ;  /* 0x0000000000187805 */ /* 0x000fe2000001ff00 */
[----:B------:R3:W-:Y:S01]  /*1420*/  LDGSTS.E.BYPASS.128 [R51+0xe000], desc[UR30][R28.64+0x80] ;  /* 0x0e0000801c337fae */ /* 0x0007e2000b901c5e */
[----:B-1----:R-:W-:-:S02]  /*1430*/  CS2R R64, SRZ ;  /* 0x0000000000407805 */ /* 0x002fc4000001ff00 */
[----:B------:R-:W-:Y:S01]  /*1440*/  CS2R R26, SRZ ;  /* 0x00000000001a7805 */ /* 0x000fe2000001ff00 */
[----:B------:R1:W-:Y:S04]  /*1450*/  LDGSTS.E.BYPASS.128 [R55+0xe000], desc[UR30][R30.64+0x80] ;  /* 0x0e0000801e377fae */ /* 0x0003e8000b901c5e */
[----:B------:R4:W-:Y:S01]  /*1460*/  LDGSTS.E.BYPASS.128 [R63+0xe000], desc[UR30][R34.64+0x80] ;  /* 0x0e000080223f7fae */ /* 0x0009e2000b901c5e */
[----:B--2---:R-:W-:Y:S02]  /*1470*/  CS2R R40, SRZ ;  /* 0x0000000000287805 */ /* 0x004fe4000001ff00 */
[----:B------:R-:W-:Y:S01]  /*1480*/  CS2R R48, SRZ ;  /* 0x0000000000307805 */ /* 0x000fe2000001ff00 */
[----:B------:R-:W0:Y:S01]  /*1490*/  LDGDEPBAR ;  /* 0x00000000000079af */ /* 0x000e220000000000 */
[----:B---3--:R-:W-:-:S02]  /*14a0*/  CS2R R28, SRZ ;  /* 0x00000000001c7805 */ /* 0x008fc4000001ff00 */
[----:B------:R-:W-:Y:S02]  /*14b0*/  CS2R R50, SRZ ;  /* 0x0000000000327805 */ /* 0x000fe4000001ff00 */
[----:B-1----:R-:W-:Y:S02]  /*14c0*/  CS2R R30, SRZ ;  /* 0x00000000001e7805 */ /* 0x002fe4000001ff00 */
[----:B------:R-:W-:Y:S02]  /*14d0*/  CS2R R54, SRZ ;  /* 0x0000000000367805 */ /* 0x000fe4000001ff00 */
[----:B----4-:R-:W-:Y:S02]  /*14e0*/  CS2R R62, SRZ ;  /* 0x00000000003e7805 */ /* 0x010fe4000001ff00 */
[----:B------:R-:W-:-:S07]  /*14f0*/  CS2R R34, SRZ ;  /* 0x0000000000227805 */ /* 0x000fce000001ff00 */
.L_x_0:
[----:B------:R-:W1:Y:S01]  /*1500*/  SHFL.IDX PT, R94, R116, RZ, 0x1f ;  /* 0x00001fff745e7589 */ /* 0x000e6200000e0000 */
[----:B------:R-:W-:Y:S01]  /*1510*/  UIADD3 UR27, UR27, 0x1, URZ ;  /* 0x000000011b1b7890 */ /* 0x000fe2000fffe03f */
[----:B------:R-:W-:-:S04]  /*1520*/  DEPBAR.LE SB0, 0x2 ;  /* 0x000080800000791a */ /* 0x000fc80000000000 */
[----:B------:R-:W-:Y:S01]  /*1530*/  UISETP.GE.AND UP0, UPT, UR27, 0x3, UPT ;  /* 0x000000031b00788c */ /* 0x000fe2000bf06270 */
[----:B------:R-:W-:Y:S01]  /*1540*/  BAR.SYNC.DEFER_BLOCKING 0x0 ;  /* 0x0000000000007b1d */ /* 0x000fe20000010000 */
[----:B------:R-:W-:Y:S01]  /*1550*/  UIADD3 UR28, UR28, 0x1, URZ ;  /* 0x000000011c1c7890 */ /* 0x000fe2000fffe03f */
[----:B------:R-:W-:Y:S01]  /*1560*/  IADD3 R96, P1, R20, UR4, RZ ;  /* 0x0000000414607c10 */ /* 0x000fe2000ff3e0ff */
[----:B------:R-:W-:Y:S01]  /*1570*/  USEL UR27, UR27, URZ, !UP0 ;  /* 0x0000003f1b1b7287 */ /* 0x000fe2000c000000 */
[----:B------:R-:W-:Y:S02]  /*1580*/  VIADD R117, R117, 0x40 ;  /* 0x0000004075757836 */ /* 0x000fe40000000000 */
[----:B------:R-:W-:Y:S01]  /*1590*/  UMOV UR15, 0x40000040 ;  /* 0x40000040000f7882 */ /* 0x000fe20000000000 */
[----:B------:R-:W-:Y:S01]  /*15a0*/  ULEA UR6, UR27, UR26, 0xe ;  /* 0x0000001a1b067291 */ /* 0x000fe2000f8e703f */
[----:B------:R-:W-:Y:S01]  /*15b0*/  IADD3.X R97, R22, UR5, RZ, P1, !PT ;  /* 0x0000000516617c10 */ /* 0x000fe20008ffe4ff */
[----:B------:R-:W-:Y:S01]  /*15c0*/  UMOV UR9, 0x40000040 ;  /* 0x4000004000097882 */ /* 0x000fe20000000000 */
[----:B------:R-:W-:Y:S01]  /*15d0*/  UMOV UR10, 0x2000002 ;  /* 0x02000002000a7882 */ /* 0x000fe20000000000 */
[----:B------:R-:W-:Y:S01]  /*15e0*/  USHF.R.U32.HI UR8, URZ, 0x4, UR6 ;  /* 0x000000043f087899 */ /* 0x000fe20008011606 */
[----:B------:R-:W-:Y:S01]  /*15f0*/  IADD3 R100, P1, R21, UR4, RZ ;  /* 0x0000000415647c10 */ /* 0x000fe2000ff3e0ff */
[----:B------:R-:W-:Y:S01]  /*1600*/  ULEA UR6, UR27, UR29, 0xd ;  /* 0x0000001d1b067291 */ /* 0x000fe2000f8e683f */
[----:B------:R-:W-:Y:S01]  /*1610*/  ISETP.GE.U32.AND P0, PT, R117, 0xb80, PT ;  /* 0x00000b807500780c */ /* 0x000fe20003f06070 */
[----:B------:R-:W-:Y:S01]  /*1620*/  ULOP3.LUT UR8, UR8, 0x3fff, URZ, 0xc0, !UPT ;  /* 0x00003fff08087892 */ /* 0x000fe2000f8ec03f */
[----:B------:R-:W-:Y:S01]  /*1630*/  IADD3.X R101, R88, UR5, RZ, P1, !PT ;  /* 0x0000000558657c10 */ /* 0x000fe20008ffe4ff */
[----:B------:R-:W-:Y:S01]  /*1640*/  USHF.R.U32.HI UR6, URZ, 0x4, UR6 ;  /* 0x000000043f067899 */ /* 0x000fe20008011606 */
[----:B-1----:R-:W-:Y:S01]  /*1650*/  R2UR UR7, R94 ;  /* 0x000000005e0772ca */ /* 0x002fe200000e0000 */
[----:B------:R-:W-:Y:S01]  /*1660*/  UMOV UR11, 0x40000040 ;  /* 0x40000040000b7882 */ /* 0x000fe20000000000 */
[----:B------:R-:W-:Y:S01]  /*1670*/  UMOV UR16, 0x4000004 ;  /* 0x0400000400107882 */ /* 0x000fe20000000000 */
[----:B------:R-:W-:Y:S01]  /*1680*/  ULOP3.LUT UR6, UR6, 0x3fff, URZ, 0xc0, !UPT ;  /* 0x00003fff06067892 */ /* 0x000fe2000f8ec03f */
[----:B------:R-:W-:Y:S01]  /*1690*/  IADD3 R98, P1, R23, UR4, RZ ;  /* 0x0000000417627c10 */ /* 0x000fe2000ff3e0ff */
[----:B------:R-:W-:Y:S01]  /*16a0*/  UMOV UR17, 0x40000040 ;  /* 0x4000004000117882 */ /* 0x000fe20000000000 */
[----:B------:R-:W-:Y:S01]  /*16b0*/  WARPGROUP.ARRIVE ;  /* 0x00000000000079c5 */ /* 0x000fe20000000000 */
[----:B------:R-:W-:Y:S01]  /*16c0*/  ULOP3.LUT UR14, UR6, 0x2000000, URZ, 0xfc, !UPT ;  /* 0x02000000060e7892 */ /* 0x000fe2000f8efc3f */
[----:B------:R-:W-:Y:S01]  /*16d0*/  IADD3.X R99, R90, UR5, RZ, P1, !PT ;  /* 0x000000055a637c10 */ /* 0x000fe20008ffe4ff */
[----:B------:R-:W-:Y:S01]  /*16e0*/  UMOV UR18, 0x2000004 ;  /* 0x0200000400127882 */ /* 0x000fe20000000000 */
[----:B------:R-:W-:Y:S01]  /*16f0*/  UMOV UR19, 0x40000040 ;  /* 0x4000004000137882 */ /* 0x000fe20000000000 */
[----:B------:R-:W-:Y:S01]  /*1700*/  UMOV UR20, 0x4000006 ;  /* 0x0400000600147882 */ /* 0x000fe20000000000 */
[----:B------:R-:W-:Y:S01]  /*1710*/  UMOV UR21, 0x40000040 ;  /* 0x4000004000157882 */ /* 0x000fe20000000000 */
[----:B------:R-:W-:Y:S01]  /*1720*/  USHF.L.U32 UR7, UR7, 0x7, URZ ;  /* 0x0000000707077899 */ /* 0x000fe2000800063f */
[----:B------:R-:W-:Y:S01]  /*1730*/  IADD3 R94, P1, R89, UR4, RZ ;  /* 0x00000004595e7c10 */ /* 0x000fe2000ff3e0ff */
[----:B------:R-:W-:Y:S01]  /*1740*/  UMOV UR22, 0x2000006 ;  /* 0x0200000600167882 */ /* 0x000fe20000000000 */
[----:B------:R-:W-:Y:S01]  /*1750*/  UMOV UR23, 0x40000040 ;  /* 0x4000004000177882 */ /* 0x000fe20000000000 */
[----:B------:R-:W-:Y:S01]  /*1760*/  ULOP3.LUT UR7, UR7, 0x180, URZ, 0xc0, !UPT ;  /* 0x0000018007077892 */ /* 0x000fe2000f8ec03f */
[----:B------:R-:W-:-:S03]  /*1770*/  IADD3.X R95, R92, UR5, RZ, P1, !PT ;  /* 0x000000055c5f7c10 */ /* 0x000fc60008ffe4ff */
[----:B------:R-:W-:-:S03]  /*1780*/  UIADD3 UR24, UP0, UR7, UR8, URZ ;  /* 0x0000000807187290 */ /* 0x000fc6000ff1e03f */
[----:B------:R-:W-:Y:S01]  /*1790*/  UMOV UR8, 0x4000002 ;  /* 0x0400000200087882 */ /* 0x000fe20000000000 */
[----:B------:R-:W-:Y:S02]  /*17a0*/  UIADD3.X UR25, URZ, URZ, URZ, UP0, !UPT ;  /* 0x0000003f3f197290 */ /* 0x000fe400087fe43f */
[----:B------:R-:W-:Y:S02]  /*17b0*/  ULOP3.LUT UR12, UR24, 0x4000000, URZ, 0xfc, !UPT ;  /* 0x04000000180c7892 */ /* 0x000fe4000f8efc3f */
[----:B------:R-:W-:Y:S01]  /*17c0*/  ULOP3.LUT UR13, UR25, 0x40000040, URZ, 0xfc, !UPT ;  /* 0x40000040190d7892 */ /* 0x000fe2000f8efc3f */
[----:B------:R-:W-:Y:S01]  /*17d0*/  UMOV UR7, URZ ;  /* 0x0000003f00077c82 */ /* 0x000fe20008000000 */
[----:B------:R-:W-:Y:S02]  /*17e0*/  UIADD3.64 UR8, UR24, UR8, URZ ;  /* 0x0000000818087297 */ /* 0x000fe4000fffe03f */
[----:B------:R-:W-:Y:S02]  /*17f0*/  UIADD3.64 UR10, UR6, UR10, URZ ;  /* 0x0000000a060a7297 */ /* 0x000fe4000fffe03f */
[----:B------:R-:W-:-:S03]  /*1800*/  UIADD3.64 UR18, UR6, UR18, URZ ;  /* 0x0000001206127297 */ /* 0x000fc6000fffe03f */
[----:B------:R-:W-:Y:S01]  /*1810*/  HGMMA.64x64x16.F32.BF16 R56, gdesc[UR12], R56 ;  /* 0x00e000000c3879f0 */ /* 0x000fe20008701838 */
[----:B------:R-:W-:Y:S01]  /*1820*/  UIADD3.64 UR16, UR24, UR16, URZ ;  /* 0x0000001018107297 */ /* 0x000fe2000fffe03f */
[----:B------:R-:W-:Y:S01]  /*1830*/  UMOV UR12, 0x4000200 ;  /* 0x04000200000c7882 */ /* 0x000fe20000000000 */
[----:B------:R-:W-:Y:S01]  /*1840*/  UMOV UR13, 0x40000040 ;  /* 0x40000040000d7882 */ /* 0x000fe20000000000 */
[----:B------:R-:W-:Y:S02]  /*1850*/  UIADD3.64 UR22, UR6, UR22, URZ ;  /* 0x0000001606167297 */ /* 0x000fe4000fffe03f */
[----:B------:R-:W-:Y:S02]  /*1860*/  UIADD3.64 UR20, UR24, UR20, URZ ;  /* 0x0000001418147297 */ /* 0x000fe4000fffe03f */
[----:B------:R-:W-:Y:S02]  /*1870*/  UIADD3.64 UR12, UR24, UR12, URZ ;  /* 0x0000000c180c7297 */ /* 0x000fe4000fffe03f */
[----:B------:R-:W-:-:S04]  /*1880*/  UISETP.GE.AND UP0, UPT, UR28, 0x3, UPT ;  /* 0x000000031c00788c */ /* 0x000fc8000bf06270 */
[----:B------:R-:W-:-:S04]  /*1890*/  USEL UR28, UR28, URZ, !UP0 ;  /* 0x0000003f1c1c7287 */ /* 0x000fc8000c000000 */
[----:B------:R-:W-:-:S06]  /*18a0*/  ULEA UR6, UR28, UR26, 0xe ;  /* 0x0000001a1c067291 */ /* 0x000fcc000f8e703f */
[----:B------:R-:W-:Y:S02]  /*18b0*/  LEA R119, R18, UR6, 0x1 ;  /* 0x0000000612777c11 */ /* 0x000fe4000f8e08ff */
[----:B------:R-:W-:Y:S02]  /*18c0*/  LEA R121, R2, UR6, 0x1 ;  /* 0x0000000602797c11 */ /* 0x000fe4000f8e08ff */
[----:B------:R-:W-:Y:S02]  /*18d0*/  LEA R123, R4, UR6, 0x1 ;  /* 0x00000006047b7c11 */ /* 0x000fe4000f8e08ff */
[----:B------:R-:W-:Y:S01]  /*18e0*/  LEA R125, R6, UR6, 0x1 ;  /* 0x00000006067d7c11 */ /* 0x000fe2000f8e08ff */
[----:B------:R-:W-:Y:S01]  /*18f0*/  HGMMA.64x64x16.F32.BF16 R56, gdesc[UR8], R56 ;  /* 0x00e00000083879f0 */ /* 0x000fe20008701838 */
[----:B------:R-:W-:Y:S01]  /*1900*/  UMOV UR8, 0x4000202 ;  /* 0x0400020200087882 */ /* 0x000fe20000000000 */
[----:B------:R-:W-:Y:S02]  /*1910*/  UMOV UR9, 0x40000040 ;  /* 0x4000004000097882 */ /* 0x000fe40000000000 */
[----:B------:R-:W-:Y:S01]  /*1920*/  UIADD3.64 UR8, UR24, UR8, URZ ;  /* 0x0000000818087297 */ /* 0x000fe2000fffe03f */
[----:B------:R-:W-:Y:S01]  /*1930*/  HGMMA.64x64x16.F32.BF16 R56, gdesc[UR16], R56 ;  /* 0x00e00000103879f0 */ /* 0x000fe20008701838 */
[----:B------:R-:W-:Y:S01]  /*1940*/  UMOV UR16, 0x4000204 ;  /* 0x0400020400107882 */ /* 0x000fe20000000000 */
[----:B------:R-:W-:-:S02]  /*1950*/  UMOV UR17, 0x40000040 ;  /* 0x4000004000117882 */ /* 0x000fc40000000000 */
[----:B------:R-:W-:Y:S01]  /*1960*/  UIADD3.64 UR16, UR24, UR16, URZ ;  /* 0x0000001018107297 */ /* 0x000fe2000fffe03f */
[----:B------:R-:W-:Y:S04]  /*1970*/  HGMMA.64x64x16.F32.BF16 R56, gdesc[UR20], R56 ;  /* 0x00e00000143879f0 */ /* 0x000fe80008701838 */
[----:B------:R-:W-:Y:S01]  /*1980*/  HGMMA.64x64x16.F32.BF16 R24, gdesc[UR12], R24 ;  /* 0x00e000000c1879f0 */ /* 0x000fe20008701818 */
[----:B------:R-:W-:Y:S01]  /*1990*/  UMOV UR20, 0x4000206 ;  /* 0x0400020600147882 */ /* 0x000fe20000000000 */
[----:B------:R-:W-:Y:S02]  /*19a0*/  UMOV UR21, 0x40000040 ;  /* 0x4000004000157882 */ /* 0x000fe40000000000 */
[----:B------:R-:W-:Y:S01]  /*19b0*/  UIADD3.64 UR20, UR24, UR20, URZ ;  /* 0x0000001418147297 */ /* 0x000fe2000fffe03f */
[----:B------:R-:W-:Y:S04]  /*19c0*/  HGMMA.64x64x16.F32.BF16 R24, gdesc[UR8], R24 ;  /* 0x00e00000081879f0 */ /* 0x000fe80008701818 */
[----:B------:R-:W-:Y:S04]  /*19d0*/  HGMMA.64x64x16.F32.BF16 R24, gdesc[UR16], R24 ;  /* 0x00e00000101879f0 */ /* 0x000fe80008701818 */
[----:B------:R-:W-:Y:S03]  /*19e0*/  HGMMA.64x64x16.F32.BF16 R24, gdesc[UR20], R24, gsb0 ;  /* 0x00e00000141879f0 */ /* 0x000fe60008001818 */
[----:B------:R-:W-:-:S02]  /*19f0*/  WARPGROUP.DEPBAR.LE gsb0, 0x1 ;  /* 0x00008000000079c5 */ /* 0x000fc40000010100 */
[----:B------:R-:W-:Y:S06]  /*1a00*/  BAR.SYNC.DEFER_BLOCKING 0x0 ;  /* 0x0000000000007b1d */ /* 0x000fec0000010000 */
[----:B------:R-:W-:Y:S01]  /*1a10*/  @!PT LDS RZ, [RZ] ;  /* 0x00000000fffff984 */ /* 0x000fe20000000800 */
[----:B------:R-:W-:Y:S01]  /*1a20*/  @!PT LDS RZ, [RZ] ;  /* 0x00000000fffff984 */ /* 0x000fe20000000800 */
[----:B------:R-:W-:Y:S01]  /*1a30*/  @!PT LDS RZ, [RZ] ;  /* 0x00000000fffff984 */ /* 0x000fe20000000800 */
[----:B------:R1:W-:Y:S04]  /*1a40*/  LDGSTS.E.BYPASS.128 [R119], desc[UR30][R96.64], !P0 ;  /* 0x0000000060777fae */ /* 0x0003e8000c101c5e */
[----:B------:R2:W-:Y:S04]  /*1a50*/  LDGSTS.E.BYPASS.128 [R121], desc[UR30][R100.64], !P0 ;  /* 0x0000000064797fae */ /* 0x0005e8000c101c5e */
[----:B------:R3:W-:Y:S01]  /*1a60*/  LDGSTS.E.BYPASS.128 [R123], desc[UR30][R98.64], !P0 ;  /* 0x00000000627b7fae */ /* 0x0007e2000c101c5e */
[----:B-1----:R-:W-:-:S03]  /*1a70*/  IADD3 R96, P1, R91, UR4, RZ ;  /* 0x000000045b607c10 */ /* 0x002fc6000ff3e0ff */
[----:B------:R1:W-:Y:S01]  /*1a80*/  LDGSTS.E.BYPASS.128 [R125], desc[UR30][R94.64], !P0 ;  /* 0x000000005e7d7fae */ /* 0x0003e2000c101c5e */
[----:B------:R-:W-:Y:S02]  /*1a90*/  LEA R119, R8, UR6, 0x1 ;  /* 0x0000000608777c11 */ /* 0x000fe4000f8e08ff */
[----:B------:R-:W-:Y:S02]  /*1aa0*/  IADD3.X R97, R102, UR5, RZ, P1, !PT ;  /* 0x0000000566617c10 */ /* 0x000fe40008ffe4ff */
[----:B--2---:R-:W-:Y:S02]  /*1ab0*/  IADD3 R100, P1, R93, UR4, RZ ;  /* 0x000000045d647c10 */ /* 0x004fe4000ff3e0ff */
[----:B------:R-:W-:Y:S01]  /*1ac0*/  LEA R121, R10, UR6, 0x1 ;  /* 0x000000060a797c11 */ /* 0x000fe2000f8e08ff */
[----:B------:R2:W-:Y:S01]  /*1ad0*/  LDGSTS.E.BYPASS.128 [R119], desc[UR30][R96.64], !P0 ;  /* 0x0000000060777fae */ /* 0x0005e2000c101c5e */
[----:B------:R-:W-:Y:S02]  /*1ae0*/  IADD3.X R101, R104, UR5, RZ, P1, !PT ;  /* 0x0000000568657c10 */ /* 0x000fe40008ffe4ff */
[----:B---3--:R-:W-:-:S02]  /*1af0*/  IADD3 R98, P1, R103, UR4, RZ ;  /* 0x0000000467627c10 */ /* 0x008fc4000ff3e0ff */
[----:B------:R-:W-:Y:S01]  /*1b00*/  LEA R123, R12, UR6, 0x1 ;  /* 0x000000060c7b7c11 */ /* 0x000fe2000f8e08ff */
[----:B------:R3:W-:Y:S01]  /*1b10*/  LDGSTS.E.BYPASS.128 [R121], desc[UR30][R100.64], !P0 ;  /* 0x0000000064797fae */ /* 0x0007e2000c101c5e */
[----:B------:R-:W-:Y:S02]  /*1b20*/  IADD3.X R99, R106, UR5, RZ, P1, !PT ;  /* 0x000000056a637c10 */ /* 0x000fe40008ffe4ff */
[----:B-1----:R-:W-:Y:S02]  /*1b30*/  IADD3 R94, P1, R105, UR4, RZ ;  /* 0x00000004695e7c10 */ /* 0x002fe4000ff3e0ff */
[----:B------:R-:W-:Y:S01]  /*1b40*/  LEA R125, R14, UR6, 0x1 ;  /* 0x000000060e7d7c11 */ /* 0x000fe2000f8e08ff */
[----:B------:R1:W-:Y:S01]  /*1b50*/  LDGSTS.E.BYPASS.128 [R123], desc[UR30][R98.64], !P0 ;  /* 0x00000000627b7fae */ /* 0x0003e2000c101c5e */
[----:B------:R-:W-:Y:S01]  /*1b60*/  IADD3.X R95, R108, UR5, RZ, P1, !PT ;  /* 0x000000056c5f7c10 */ /* 0x000fe20008ffe4ff */
[----:B------:R-:W-:Y:S01]  /*1b70*/  ULEA UR6, UR28, UR29, 0xd ;  /* 0x0000001d1c067291 */ /* 0x000fe2000f8e683f */
[----:B--2---:R-:W-:-:S03]  /*1b80*/  IADD3 R96, P1, R107, UR4, RZ ;  /* 0x000000046b607c10 */ /* 0x004fc6000ff3e0ff */
[----:B------:R2:W-:Y:S01]  /*1b90*/  LDGSTS.E.BYPASS.128 [R125], desc[UR30][R94.64], !P0 ;  /* 0x000000005e7d7fae */ /* 0x0005e2000c101c5e */
[----:B------:R-:W-:Y:S02]  /*1ba0*/  IADD3.X R97, R110, UR5, RZ, P1, !PT ;  /* 0x000000056e617c10 */ /* 0x000fe40008ffe4ff */
[----:B---3--:R-:W-:Y:S01]  /*1bb0*/  IADD3 R100, P1, R109, UR4, RZ ;  /* 0x000000046d647c10 */ /* 0x008fe2000ff3e0ff */
[----:B------:R-:W0:Y:S01]  /*1bc0*/  LDGDEPBAR ;  /* 0x00000000000079af */ /* 0x000e220000000000 */
[----:B------:R-:W-:Y:S02]  /*1bd0*/  LEA R119, R18, UR6, 0x1 ;  /* 0x0000000612777c11 */ /* 0x000fe4000f8e08ff */
[----:B------:R-:W-:Y:S02]  /*1be0*/  IADD3.X R101, R113, UR5, RZ, P1, !PT ;  /* 0x0000000571657c10 */ /* 0x000fe40008ffe4ff */
[----:B-1----:R-:W-:Y:S01]  /*1bf0*/  IADD3 R98, P1, R111, UR4, RZ ;  /* 0x000000046f627c10 */ /* 0x002fe2000ff3e0ff */
[----:B------:R1:W-:Y:S01]  /*1c00*/  LDGSTS.E.BYPASS.128 [R119], desc[UR30][R96.64], !P0 ;  /* 0x0000000060777fae */ /* 0x0003e2000c101c5e */
[----:B------:R-:W-:-:S02]  /*1c10*/  LEA R121, R2, UR6, 0x1 ;  /* 0x0000000602797c11 */ /* 0x000fc4000f8e08ff */
[----:B------:R-:W-:Y:S02]  /*1c20*/  IADD3.X R99, R114, UR5, RZ, P1, !PT ;  /* 0x0000000572637c10 */ /* 0x000fe40008ffe4ff */
[----:B--2---:R-:W-:Y:S01]  /*1c30*/  IADD3 R94, P1, R112, UR4, RZ ;  /* 0x00000004705e7c10 */ /* 0x004fe2000ff3e0ff */
[----:B------:R1:W-:Y:S01]  /*1c40*/  LDGSTS.E.BYPASS.128 [R121], desc[UR30][R100.64], !P0 ;  /* 0x0000000064797fae */ /* 0x0003e2000c101c5e */
[----:B------:R-:W-:Y:S01]  /*1c50*/  LEA R123, R4, UR6, 0x1 ;  /* 0x00000006047b7c11 */ /* 0x000fe2000f8e08ff */
[----:B------:R-:W-:Y:S01]  /*1c60*/  UIADD3 UR4, UP0, UR4, 0x80, URZ ;  /* 0x0000008004047890 */ /* 0x000fe2000ff1e03f */
[----:B------:R-:W-:Y:S02]  /*1c70*/  IADD3.X R95, R115, UR5, RZ, P1, !PT ;  /* 0x00000005735f7c10 */ /* 0x000fe40008ffe4ff */
[----:B------:R-:W-:Y:S01]  /*1c80*/  LEA R125, R6, UR6, 0x1 ;  /* 0x00000006067d7c11 */ /* 0x000fe2000f8e08ff */
[----:B------:R1:W-:Y:S01]  /*1c90*/  LDGSTS.E.BYPASS.128 [R123], desc[UR30][R98.64], !P0 ;  /* 0x00000000627b7fae */ /* 0x0003e2000c101c5e */
[----:B------:R-:W-:-:S03]  /*1ca0*/  UIADD3.X UR5, URZ, UR5, URZ, UP0, !UPT ;  /* 0x000000053f057290 */ /* 0x000fc600087fe43f */
[----:B------:R1:W-:Y:S01]  /*1cb0*/  LDGSTS.E.BYPASS.128 [R125], desc[UR30][R94.64], !P0 ;  /* 0x000000005e7d7fae */ /* 0x0003e2000c101c5e */
[----:B------:R-:W-:-:S03]  /*1cc0*/  ISETP.GE.U32.AND P0, PT, R117, 0xbc0, PT ;  /* 0x00000bc07500780c */ /* 0x000fc60003f06070 */
[----:B------:R-:W0:Y:S10]  /*1cd0*/  LDGDEPBAR ;  /* 0x00000000000079af */ /* 0x000e340000000000 */
[----:B-1----:R-:W-:Y:S05]  /*1ce0*/  @!P0 BRA `(.L_x_0) ;  /* 0xfffffff800048947 */ /* 0x002fea000383ffff */
[----:B------:R-:W1:Y:S01]  /*1cf0*/  S2R R10, SR_TID.X ;  /* 0x00000000000a7919 */ /* 0x000e620000002100 */
[----:B------:R-:W-:Y:S02]  /*1d00*/  WARPGROUP.DEPBAR.LE gsb0, 0x0 ;  /* 0x00008000000079c5 */ /* 0x000fe40000010000 */
[----:B------:R-:W-:-:S04]  /*1d10*/  DEPBAR.LE SB0, 0x0 ;  /* 0x000080000000791a */ /* 0x000fc80000000000 */
[--C-:B-1----:R-:W-:Y:S01]  /*1d20*/  SHF.R.U32.HI R2, RZ, 0x5, R10.reuse ;  /* 0x00000005ff027819 */ /* 0x102fe2000001160a */
[----:B------:R-:W-:Y:S01]  /*1d30*/  IMAD.SHL.U32 R6, R10, 0x2, RZ ;  /* 0x000000020a067824 */ /* 0x000fe200078e00ff */
[--C-:B------:R-:W-:Y:S02]  /*1d40*/  SHF.R.U32.HI R4, RZ, 0x2, R10.reuse ;  /* 0x00000002ff047819 */ /* 0x100fe4000001160a */
[----:B------:R-:W-:Y:S02]  /*1d50*/  LOP3.LUT R2, R2, 0x3, RZ, 0xc0, !PT ;  /* 0x0000000302027812 */ /* 0x000fe400078ec0ff */
[----:B------:R-:W-:Y:S02]  /*1d60*/  SGXT.U32 R4, R4, 0x3 ;  /* 0x000000030404781a */ /* 0x000fe40000000000 */
[----:B------:R-:W-:Y:S01]  /*1d70*/  LOP3.LUT R6, R6, 0x6, RZ, 0xc0, !PT ;  /* 0x0000000606067812 */ /* 0x000fe200078ec0ff */
[C---:B------:R-:W-:Y:S01]  /*1d80*/  IMAD.SHL.U32 R21, R2.reuse, 0x10, RZ ;  /* 0x0000001002157824 */ /* 0x040fe200078e00ff */
[----:B------:R-:W-:Y:S01]  /*1d90*/  SHF.R.U32.HI R8, RZ, 0x3, R10 ;  /* 0x00000003ff087819 */ /* 0x000fe2000001160a */
[----:B------:R-:W-:-:S03]  /*1da0*/  IMAD.SHL.U32 R23, R2, 0x4, RZ ;  /* 0x0000000402177824 */ /* 0x000fc600078e00ff */
[----:B------:R-:W-:Y:S02]  /*1db0*/  LOP3.LUT R21, R21, R4, RZ, 0xfc, !PT ;  /* 0x0000000415157212 */ /* 0x000fe400078efcff */
[----:B------:R-:W-:-:S03]  /*1dc0*/  SGXT.U32 R8, R8, 0x2 ;  /* 0x000000020808781a */ /* 0x000fc60000000000 */
[----:B------:R-:W-:Y:S01]  /*1dd0*/  IMAD R6, R21, 0x48, R6 ;  /* 0x0000004815067824 */ /* 0x000fe200078e0206 */
[----:B------:R-:W-:Y:S01]  /*1de0*/  LOP3.LUT R8, R23, R8, RZ, 0xfc, !PT ;  /* 0x0000000817087212 */ /* 0x000fe200078efcff */
[----:B------:R-:W-:-:S03]  /*1df0*/  IMAD.SHL.U32 R23, R10, 0x8, RZ ;  /* 0x000000080a177824 */ /* 0x000fc600078e00ff */
[----:B------:R-:W-:Y:S01]  /*1e00*/  LEA R6, R6, UR26, 0x2 ;  /* 0x0000001a06067c11 */ /* 0x000fe2000f8e10ff */
[----:B------:R-:W-:Y:S01]  /*1e10*/  BAR.SYNC.DEFER_BLOCKING 0x0 ;  /* 0x0000000000007b1d */ /* 0x000fe20000010000 */
[----:B------:R-:W-:Y:S01]  /*1e20*/  IMAD R2, R8, 0x48, R19 ;  /* 0x0000004808027824 */ /* 0x000fe200078e0213 */
[----:B------:R-:W-:-:S04]  /*1e30*/  LOP3.LUT R16, R16, 0x38, R23, 0xf8, !PT ;  /* 0x0000003810107812 */ /* 0x000fc800078ef817 */
[----:B------:R-:W-:Y:S02]  /*1e40*/  LEA R2, R2, UR26, 0x2 ;  /* 0x0000001a02027c11 */ /* 0x000fe4000f8e10ff */
[----:B------:R-:W1:Y:S01]  /*1e50*/  LDC.64 R18, c[0x0][0x210] ;  /* 0x00008400ff127b82 */ /* 0x000e620000000a00 */
[----:B------:R-:W-:-:S04]  /*1e60*/  ISETP.GE.AND P0, PT, R16, 0x40, PT ;  /* 0x000000401000780c */ /* 0x000fc80003f06270 */
[----:B------:R-:W-:Y:S01]  /*1e70*/  ISETP.LT.AND P1, PT, R3, R0, !P0 ;  /* 0x000000000300720c */ /* 0x000fe20004721270 */
[----:B------:R-:W-:Y:S04]  /*1e80*/  STS.64 [R6], R56 ;  /* 0x0000003806007388 */ /* 0x000fe80000000a00 */
[----:B------:R-:W-:Y:S01]  /*1e90*/  STS.64 [R6+0x900], R58 ;  /* 0x0009003a06007388 */ /* 0x000fe20000000a00 */
[----:B-1----:R-:W-:-:S03]  /*1ea0*/  IMAD.WIDE R92, R16, 0x2, R18 ;  /* 0x00000002105c7825 */ /* 0x002fc600078e0212 */
[----:B------:R-:W-:Y:S04]  /*1eb0*/  STS.64 [R6+0x20], R60 ;  /* 0x0000203c06007388 */ /* 0x000fe80000000a00 */
        /* <DEDUP_REMOVED lines=11> */
[----:B------:R1:W-:Y:S04]  /*1f70*/  STS.64 [R6+0xe0], R84 ;  /* 0x0000e05406007388 */ /* 0x0003e80000000a00 */
[----:B------:R2:W-:Y:S01]  /*1f80*/  STS.64 [R6+0x9e0], R86 ;  /* 0x0009e05606007388 */ /* 0x0005e20000000a00 */
[-C--:B------:R-:W-:Y:S01]  /*1f90*/  ISETP.LT.AND P6, PT, R5, R0.reuse, !P0 ;  /* 0x000000000500720c */ /* 0x080fe200047c1270 */
[----:B------:R-:W3:Y:S01]  /*1fa0*/  LDC.64 R18, c[0x0][0x228] ;  /* 0x00008a00ff127b82 */ /* 0x000ee20000000a00 */
[----:B------:R-:W-:-:S07]  /*1fb0*/  ISETP.LT.AND P5, PT, R7, R0, !P0 ;  /* 0x000000000700720c */ /* 0x000fce00047a1270 */
[----:B------:R-:W-:Y:S01]  /*1fc0*/  BAR.SYNC.DEFER_BLOCKING 0x0 ;  /* 0x0000000000007b1d */ /* 0x000fe20000010000 */
[-C--:B------:R-:W-:Y:S02]  /*1fd0*/  ISETP.LT.AND P4, PT, R9, R0.reuse, !P0 ;  /* 0x000000000900720c */ /* 0x080fe40004781270 */
[-C--:B------:R-:W-:Y:S02]  /*1fe0*/  ISETP.LT.AND P3, PT, R11, R0.reuse, !P0 ;  /* 0x000000000b00720c */ /* 0x080fe40004761270 */
[----:B-1----:R-:W-:Y:S02]  /*1ff0*/  CS2R R84, SRZ ;  /* 0x0000000000547805 */ /* 0x002fe4000001ff00 */
[----:B------:R-:W-:Y:S02]  /*2000*/  ISETP.LT.AND P2, PT, R13, R0, !P0 ;  /* 0x000000000d00720c */ /* 0x000fe40004741270 */
[----:B------:R-:W-:Y:S02]  /*2010*/  P2R R4, PR, RZ, 0x2 ;  /* 0x00000002ff047803 */ /* 0x000fe40000000000 */
[----:B--2---:R-:W-:Y:S01]  /*2020*/  CS2R R86, SRZ ;  /* 0x0000000000567805 */ /* 0x004fe2000001ff00 */
[----:B------:R-:W-:Y:S04]  /*2030*/  LDS.128 R88, [R2] ;  /* 0x0000000002587984 */ /* 0x000fe80000000c00 */
[----:B------:R-:W1:Y:S04]  /*2040*/  LDS.128 R20, [R2+0x10] ;  /* 0x0000100002147984 */ /* 0x000e680000000c00 */
[----:B------:R-:W2:Y:S04]  /*2050*/  LDS.128 R68, [R2+0x1200] ;  /* 0x0012000002447984 */ /* 0x000ea80000000c00 */
[----:B------:R-:W-:Y:S04]  /*2060*/  LDS.128 R60, [R2+0x1210] ;  /* 0x00121000023c7984 */ /* 0x000fe80000000c00 */
[----:B------:R-:W4:Y:S04]  /*2070*/  LDS.128 R76, [R2+0x2400] ;  /* 0x00240000024c7984 */ /* 0x000f280000000c00 */
[----:B------:R-:W5:Y:S04]  /*2080*/  LDS.128 R72, [R2+0x2410] ;  /* 0x0024100002487984 */ /* 0x000f680000000c00 */
[----:B------:R-:W1:Y:S04]  /*2090*/  LDS.128 R64, [R2+0x3600] ;  /* 0x0036000002407984 */ /* 0x000e680000000c00 */
[----:B------:R-:W1:Y:S01]  /*20a0*/  LDS.128 R56, [R2+0x3610] ;  /* 0x0036100002387984 */ /* 0x000e620000000c00 */
[----:B------:R-:W-:Y:S06]  /*20b0*/  BAR.SYNC.DEFER_BLOCKING 0x0 ;  /* 0x0000000000007b1d */ /* 0x000fec0000010000 */
[----:B------:R-:W-:Y:S04]  /*20c0*/  STS.64 [R6], R24 ;  /* 0x0000001806007388 */ /* 0x000fe80000000a00 */
        /* <DEDUP_REMOVED lines=10> */
[----:B------:R1:W-:Y:S04]  /*2170*/  STS.64 [R6+0x9a0], R46 ;  /* 0x0009a02e06007388 */ /* 0x0003e80000000a00 */
[----:B------:R-:W-:Y:S04]  /*2180*/  STS.64 [R6+0xc0], R48 ;  /* 0x0000c03006007388 */ /* 0x000fe80000000a00 */
[----:B------:R-:W-:Y:S04]  /*2190*/  STS.64 [R6+0x9c0], R50 ;  /* 0x0009c03206007388 */ /* 0x000fe80000000a00 */
[----:B------:R-:W-:Y:S04]  /*21a0*/  STS.64 [R6+0xe0], R52 ;  /* 0x0000e03406007388 */ /* 0x000fe80000000a00 */
[----:B------:R2:W-:Y:S01]  /*21b0*/  STS.64 [R6+0x9e0], R54 ;  /* 0x0009e03606007388 */ /* 0x0005e20000000a00 */
[----:B------:R-:W-:Y:S01]  /*21c0*/  BAR.SYNC.DEFER_BLOCKING 0x0 ;  /* 0x0000000000007b1d */ /* 0x000fe20000010000 */
[----:B------:R-:W-:-:S02]  /*21d0*/  CS2R R80, SRZ ;  /* 0x0000000000507805 */ /* 0x000fc4000001ff00 */
[----:B------:R-:W-:Y:S02]  /*21e0*/  CS2R R82, SRZ ;  /* 0x0000000000527805 */ /* 0x000fe4000001ff00 */
[----:B-1----:R-:W-:Y:S02]  /*21f0*/  CS2R R44, SRZ ;  /* 0x00000000002c7805 */ /* 0x002fe4000001ff00 */
[----:B------:R-:W-:Y:S01]  /*2200*/  CS2R R46, SRZ ;  /* 0x00000000002e7805 */ /* 0x000fe2000001ff00 */
[----:B------:R-:W3:Y:S04]  /*2210*/  @P1 LDG.E.EL.128 R84, desc[UR30][R92.64] ;  /* 0x0000001e5c541981 */ /* 0x000ee8000c2e1d00 */
[----:B------:R-:W4:Y:S01]  /*2220*/  @P6 LDG.E.EL.128 R80, desc[UR30][R92.64] ;  /* 0x0000001e5c506981 */ /* 0x000f22000c2e1d00 */
[----:B------:R-:W-:-:S02]  /*2230*/  CS2R R40, SRZ ;  /* 0x0000000000287805 */ /* 0x000fc4000001ff00 */
[----:B------:R-:W-:Y:S02]  /*2240*/  CS2R R42, SRZ ;  /* 0x00000000002a7805 */ /* 0x000fe4000001ff00 */
[----:B------:R-:W-:Y:S01]  /*2250*/  CS2R R24, SRZ ;  /* 0x0000000000187805 */ /* 0x000fe2000001ff00 */
[----:B------:R-:W4:Y:S01]  /*2260*/  @P5 LDG.E.EL.128 R44, desc[UR30][R92.64] ;  /* 0x0000001e5c2c5981 */ /* 0x000f22000c2e1d00 */
[----:B------:R-:W-:Y:S02]  /*2270*/  CS2R R26, SRZ ;  /* 0x00000000001a7805 */ /* 0x000fe4000001ff00 */
[----:B------:R-:W-:Y:S02]  /*2280*/  CS2R R28, SRZ ;  /* 0x00000000001c7805 */ /* 0x000fe4000001ff00 */
[----:B------:R-:W-:Y:S01]  /*2290*/  CS2R R30, SRZ ;  /* 0x00000000001e7805 */ /* 0x000fe2000001ff00 */
[----:B------:R-:W4:Y:S01]  /*22a0*/  @P4 LDG.E.EL.128 R40, desc[UR30][R92.64] ;  /* 0x0000001e5c284981 */ /* 0x000f22000c2e1d00 */
[----:B------:R-:W-:-:S02]  /*22b0*/  CS2R R32, SRZ ;  /* 0x0000000000207805 */ /* 0x000fc4000001ff00 */
[----:B------:R-:W-:Y:S02]  /*22c0*/  CS2R R34, SRZ ;  /* 0x0000000000227805 */ /* 0x000fe4000001ff00 */
[----:B------:R-:W-:Y:S01]  /*22d0*/  CS2R R36, SRZ ;  /* 0x0000000000247805 */ /* 0x000fe2000001ff00 */
[----:B------:R-:W4:Y:S01]  /*22e0*/  @P3 LDG.E.EL.128 R24, desc[UR30][R92.64] ;  /* 0x0000001e5c183981 */ /* 0x000f22000c2e1d00 */
[----:B------:R-:W-:Y:S01]  /*22f0*/  CS2R R38, SRZ ;  /* 0x0000000000267805 */ /* 0x000fe2000001ff00 */
[----:B------:R-:W-:Y:S01]  /*2300*/  IMAD R3, R3, 0x40, R16 ;  /* 0x0000004003037824 */ /* 0x000fe200078e0210 */
[----:B--2---:R-:W-:Y:S01]  /*2310*/  P2R R6, PR, RZ, 0x40 ;  /* 0x00000040ff067803 */ /* 0x004fe20000000000 */
[----:B------:R-:W2:Y:S01]  /*2320*/  @P2 LDG.E.EL.128 R28, desc[UR30][R92.64] ;  /* 0x0000001e5c1c2981 */ /* 0x000ea2000c2e1d00 */
[-C--:B------:R-:W-:Y:S02]  /*2330*/  ISETP.LT.AND P1, PT, R15, R0.reuse, !P0 ;  /* 0x000000000f00720c */ /* 0x080fe40004721270 */
[----:B------:R-:W-:-:S02]  /*2340*/  ISETP.LT.AND P0, PT, R17, R0, !P0 ;  /* 0x000000001100720c */ /* 0x000fc40004701270 */
[----:B------:R-:W-:-:S09]  /*2350*/  ISETP.NE.AND P6, PT, R4, RZ, PT ;  /* 0x000000ff0400720c */ /* 0x000fd20003fc5270 */
[----:B------:R-:W2:Y:S04]  /*2360*/  @P1 LDG.E.EL.128 R32, desc[UR30][R92.64] ;  /* 0x0000001e5c201981 */ /* 0x000ea8000c2e1d00 */
[----:B------:R-:W2:Y:S01]  /*2370*/  @P0 LDG.E.EL.128 R36, desc[UR30][R92.64] ;  /* 0x0000001e5c240981 */ /* 0x000ea2000c2e1d00 */
[--C-:B------:R-:W-:Y:S02]  /*2380*/  IMAD R55, R13, 0x40, R16.reuse ;  /* 0x000000400d377824 */ /* 0x100fe400078e0210 */
[----:B------:R-:W-:Y:S01]  /*2390*/  IMAD R17, R17, 0x40, R16 ;  /* 0x0000004011117824 */ /* 0x000fe200078e0210 */
[C---:B---3--:R-:W-:Y:S01]  /*23a0*/  PRMT R0, R87.reuse, 0x7632, R0 ;  /* 0x0000763257007816 */ /* 0x048fe20000000000 */
[C---:B------:R-:W-:Y:S01]  /*23b0*/  IMAD.U32 R53, R86.reuse, 0x10000, RZ ;  /* 0x0001000056357824 */ /* 0x040fe200078e00ff */
[----:B------:R-:W-:Y:S01]  /*23c0*/  PRMT R86, R86, 0x7632, R86 ;  /* 0x0000763256567816 */ /* 0x000fe20000000056 */
[C---:B------:R-:W-:Y:S01]  /*23d0*/  IMAD.U32 R49, R84.reuse, 0x10000, RZ ;  /* 0x0001000054317824 */ /* 0x040fe200078e00ff */
[----:B------:R-:W-:Y:S01]  /*23e0*/  PRMT R84, R84, 0x7632, R84 ;  /* 0x0000763254547816 */ /* 0x000fe20000000054 */
[----:B------:R-:W-:-:S02]  /*23f0*/  IMAD.U32 R87, R87, 0x10000, RZ ;  /* 0x0001000057577824 */ /* 0x000fc400078e00ff */
[----:B------:R-:W-:Y:S02]  /*2400*/  IMAD.U32 R0, R0, 0x10000, RZ ;  /* 0x0001000000007824 */ /* 0x000fe400078e00ff */
[----:B------:R-:W-:Y:S01]  /*2410*/  FADD R87, R22, R87 ;  /* 0x0000005716577221 */ /* 0x000fe20000000000 */
[----:B------:R-:W-:Y:S02]  /*2420*/  IMAD.U32 R51, R85, 0x10000, RZ ;  /* 0x0001000055337824 */ /* 0x000fe400078e00ff */
[----:B------:R-:W-:Y:S01]  /*2430*/  FADD R0, R23, R0 ;  /* 0x0000000017007221 */ /* 0x000fe20000000000 */
[----:B------:R-:W-:Y:S01]  /*2440*/  IMAD.U32 R86, R86, 0x10000, RZ ;  /* 0x0001000056567824 */ /* 0x000fe200078e00ff */
[----:B------:R-:W-:Y:S01]  /*2450*/  PRMT R85, R85, 0x7632, R85 ;  /* 0x0000763255557816 */ /* 0x000fe20000000055 */
[----:B------:R-:W-:Y:S02]  /*2460*/  IMAD.U32 R84, R84, 0x10000, RZ ;  /* 0x0001000054547824 */ /* 0x000fe400078e00ff */
[----:B------:R-:W-:Y:S01]  /*2470*/  FADD R53, R20, R53 ;  /* 0x0000003514357221 */ /* 0x000fe20000000000 */
[----:B------:R-:W-:Y:S01]  /*2480*/  FADD R22, R21, R86 ;  /* 0x0000005615167221 */ /* 0x000fe20000000000 */
[----:B------:R-:W-:Y:S01]  /*2490*/  F2FP.BF16.F32.PACK_AB R23, R0, R87 ;  /* 0x000000570017723e */ /* 0x000fe200000010ff */
[----:B------:R-:W-:Y:S01]  /*24a0*/  FADD R49, R88, R49 ;  /* 0x0000003158317221 */ /* 0x000fe20000000000 */
[----:B------:R-:W-:Y:S01]  /*24b0*/  FADD R20, R89, R84 ;  /* 0x0000005459147221 */ /* 0x000fe20000000000 */
[----:B------:R-:W-:Y:S01]  /*24c0*/  IMAD.WIDE R86, R3, 0x2, R18 ;  /* 0x0000000203567825 */ /* 0x000fe200078e0212 */
[----:B------:R-:W-:-:S03]  /*24d0*/  F2FP.BF16.F32.PACK_AB R22, R22, R53 ;  /* 0x000000351616723e */ /* 0x000fc600000010ff */
[----:B------:R-:W-:Y:S02]  /*24e0*/  IMAD.U32 R4, R85, 0x10000, RZ ;  /* 0x0001000055047824 */ /* 0x000fe400078e00ff */
[----:B------:R-:W-:Y:S02]  /*24f0*/  IMAD R3, R5, 0x40, R16 ;  /* 0x0000004005037824 */ /* 0x000fe400078e0210 */
[----:B----4-:R-:W-:Y:S02]  /*2500*/  IMAD.U32 R5, R80, 0x10000, RZ ;  /* 0x0001000050057824 */ /* 0x010fe400078e00ff */
[----:B------:R-:W-:Y:S01]  /*2510*/  FADD R51, R90, R51 ;  /* 0x000000335a337221 */ /* 0x000fe20000000000 */
[----:B------:R-:W-:Y:S01]  /*2520*/  FADD R4, R91, R4 ;  /* 0x000000045b047221 */ /* 0x000fe20000000000 */
[----:B------:R-:W-:Y:S01]  /*2530*/  F2FP.BF16.F32.PACK_AB R20, R20, R49 ;  /* 0x000000311414723e */ /* 0x000fe200000010ff */
[--C-:B------:R-:W-:Y:S02]  /*2540*/  IMAD R53, R11, 0x40, R16.reuse ;  /* 0x000000400b357824 */ /* 0x100fe400078e0210 */
[----:B------:R-:W-:Y:S01]  /*2550*/  FADD R68, R68, R5 ;  /* 0x0000000544447221 */ /* 0x000fe20000000000 */
[----:B------:R-:W-:-:S02]  /*2560*/  IMAD R49, R7, 0x40, R16 ;  /* 0x0000004007317824 */ /* 0x000fc400078e0210 */
[C---:B------:R-:W-:Y:S01]  /*2570*/  IMAD.U32 R11, R83.reuse, 0x10000, RZ ;  /* 0x00010000530b7824 */ /* 0x040fe200078e00ff */
[----:B------:R-:W-:Y:S01]  /*2580*/  PRMT R83, R83, 0x7632, R83 ;  /* 0x0000763253537816 */ /* 0x000fe20000000053 */
[----:B------:R-:W-:Y:S02]  /*2590*/  IMAD.U32 R7, R81, 0x10000, RZ ;  /* 0x0001000051077824 */ /* 0x000fe400078e00ff */
[----:B------:R-:W-:Y:S01]  /*25a0*/  IMAD.U32 R5, R44, 0x10000, RZ ;  /* 0x000100002c057824 */ /* 0x000fe200078e00ff */
[----:B------:R-:W-:Y:S01]  /*25b0*/  F2FP.BF16.F32.PACK_AB R21, R4, R51 ;  /* 0x000000330415723e */ /* 0x000fe200000010ff */
[----:B------:R-:W-:Y:S02]  /*25c0*/  IMAD R51, R9, 0x40, R16 ;  /* 0x0000004009337824 */ /* 0x000fe400078e0210 */
[----:B------:R-:W-:Y:S01]  /*25d0*/  FADD R70, R70, R7 ;  /* 0x0000000746467221 */ /* 0x000fe20000000000 */
[----:B------:R-:W-:Y:S01]  /*25e0*/  FADD R76, R76, R5 ;  /* 0x000000054c4c7221 */ /* 0x000fe20000000000 */
[----:B------:R-:W-:-:S02]  /*25f0*/  IMAD.U32 R9, R82, 0x10000, RZ ;  /* 0x0001000052097824 */ /* 0x000fc400078e00ff */
[----:B------:R-:W-:Y:S02]  /*2600*/  IMAD.U32 R4, R83, 0x10000, RZ ;  /* 0x0001000053047824 */ /* 0x000fe400078e00ff */
[----:B------:R-:W-:Y:S02]  /*2610*/  IMAD.U32 R5, R45, 0x10000, RZ ;  /* 0x000100002d057824 */ /* 0x000fe400078e00ff */
[----:B------:R-:W-:Y:S01]  /*2620*/  IMAD.U32 R7, R46, 0x10000, RZ ;  /* 0x000100002e077824 */ /* 0x000fe200078e00ff */
[----:B------:R1:W-:Y:S01]  /*2630*/  @P6 STG.E.128 desc[UR30][R86.64], R20 ;  /* 0x0000001456006986 */ /* 0x0003e2000c101d1e */
[----:B------:R-:W-:Y:S01]  /*2640*/  FADD R60, R60, R9 ;  /* 0x000000093c3c7221 */ /* 0x000fe20000000000 */
[----:B------:R-:W-:Y:S01]  /*2650*/  ISETP.NE.AND P6, PT, R6, RZ, PT ;  /* 0x000000ff0600720c */ /* 0x000fe20003fc5270 */
[----:B------:R-:W-:Y:S01]  /*2660*/  FADD R63, R63, R4 ;  /* 0x000000043f3f7221 */ /* 0x000fe20000000000 */
[----:B------:R-:W-:Y:S02]  /*2670*/  IMAD.U32 R9, R47, 0x10000, RZ ;  /* 0x000100002f097824 */ /* 0x000fe400078e00ff */
[----:B------:R-:W-:Y:S01]  /*2680*/  FADD R78, R78, R5 ;  /* 0x000000054e4e7221 */ /* 0x000fe20000000000 */
[----:B-----5:R-:W-:-:S02]  /*2690*/  FADD R72, R72, R7 ;  /* 0x0000000748487221 */ /* 0x020fc40000000000 */
[----:B------:R-:W3:Y:S01]  /*26a0*/  LDS.128 R4, [R2] ;  /* 0x0000000002047984 */ /* 0x000ee20000000c00 */
[----:B------:R-:W-:Y:S01]  /*26b0*/  FADD R62, R62, R11 ;  /* 0x0000000b3e3e7221 */ /* 0x000fe20000000000 */
[----:B------:R-:W-:Y:S01]  /*26c0*/  PRMT R81, R81, 0x7632, R81 ;  /* 0x0000763251517816 */ /* 0x000fe20000000051 */
[----:B------:R-:W-:Y:S02]  /*26d0*/  FADD R74, R74, R9 ;  /* 0x000000094a4a7221 */ /* 0x000fe40000000000 */
[----:B------:R-:W4:Y:S01]  /*26e0*/  LDS.128 R8, [R2+0x10] ;  /* 0x0000100002087984 */ /* 0x000f220000000c00 */
[----:B------:R-:W-:Y:S01]  /*26f0*/  IMAD R85, R15, 0x40, R16 ;  /* 0x000000400f557824 */ /* 0x000fe200078e0210 */
[----:B------:R-:W-:Y:S01]  /*2700*/  PRMT R45, R45, 0x7632, R45 ;  /* 0x000076322d2d7816 */ /* 0x000fe2000000002d */
[----:B------:R-:W-:Y:S02]  /*2710*/  IMAD.U32 R0, R81, 0x10000, RZ ;  /* 0x0001000051007824 */ /* 0x000fe400078e00ff */
[----:B------:R-:W-:-:S02]  /*2720*/  IMAD.U32 R13, R40, 0x10000, RZ ;  /* 0x00010000280d7824 */ /* 0x000fc400078e00ff */
[----:B------:R-:W-:Y:S02]  /*2730*/  IMAD.U32 R15, R41, 0x10000, RZ ;  /* 0x00010000290f7824 */ /* 0x000fe400078e00ff */
[----:B------:R-:W-:Y:S01]  /*2740*/  FADD R71, R71, R0 ;  /* 0x0000000047477221 */ /* 0x000fe20000000000 */
[----:B------:R-:W-:Y:S01]  /*2750*/  IMAD.U32 R0, R45, 0x10000, RZ ;  /* 0x000100002d007824 */ /* 0x000fe200078e00ff */
[----:B------:R-:W-:Y:S01]  /*2760*/  PRMT R47, R47, 0x7632, R47 ;  /* 0x000076322f2f7816 */ /* 0x000fe2000000002f */
[----:B------:R-:W-:Y:S01]  /*2770*/  FADD R64, R64, R13 ;  /* 0x0000000d40407221 */ /* 0x000fe20000000000 */
[----:B------:R-:W-:Y:S02]  /*2780*/  FADD R66, R66, R15 ;  /* 0x0000000f42427221 */ /* 0x000fe40000000000 */
[----:B------:R-:W5:Y:S01]  /*2790*/  LDS.128 R12, [R2+0x1200] ;  /* 0x00120000020c7984 */ /* 0x000f620000000c00 */
[----:B------:R-:W-:Y:S01]  /*27a0*/  FADD R79, R79, R0 ;  /* 0x000000004f4f7221 */ /* 0x000fe20000000000 */
[----:B------:R-:W-:Y:S01]  /*27b0*/  IMAD.U32 R0, R47, 0x10000, RZ ;  /* 0x000100002f007824 */ /* 0x000fe200078e00ff */
[----:B------:R-:W-:-:S03]  /*27c0*/  PRMT R40, R40, 0x7632, R40 ;  /* 0x0000763228287816 */ /* 0x000fc60000000028 */
[--C-:B------:R-:W-:Y:S01]  /*27d0*/  FADD R75, R75, R0.reuse ;  /* 0x000000004b4b7221 */ /* 0x100fe20000000000 */
[----:B------:R-:W-:Y:S01]  /*27e0*/  PRMT R0, R43, 0x7632, R0 ;  /* 0x000076322b007816 */ /* 0x000fe20000000000 */
[C---:B-1----:R-:W-:Y:S01]  /*27f0*/  IMAD.U32 R21, R42.reuse, 0x10000, RZ ;  /* 0x000100002a157824 */ /* 0x042fe200078e00ff */
[----:B------:R-:W-:Y:S02]  /*2800*/  PRMT R41, R41, 0x7632, R41 ;  /* 0x0000763229297816 */ /* 0x000fe40000000029 */
[----:B------:R-:W-:Y:S01]  /*2810*/  PRMT R42, R42, 0x7632, R42 ;  /* 0x000076322a2a7816 */ /* 0x000fe2000000002a */
[----:B------:R-:W-:Y:S02]  /*2820*/  IMAD.U32 R0, R0, 0x10000, RZ ;  /* 0x0001000000007824 */ /* 0x000fe400078e00ff */
[----:B------:R-:W-:Y:S01]  /*2830*/  IMAD.U32 R40, R40, 0x10000, RZ ;  /* 0x0001000028287824 */ /* 0x000fe200078e00ff */
[----:B------:R-:W-:Y:S01]  /*2840*/  PRMT R44, R44, 0x7632, R44 ;  /* 0x000076322c2c7816 */ /* 0x000fe2000000002c */
[----:B------:R-:W-:-:S02]  /*2850*/  IMAD.U32 R16, R41, 0x10000, RZ ;  /* 0x0001000029107824 */ /* 0x000fc400078e00ff */
[--C-:B------:R-:W-:Y:S01]  /*2860*/  FADD R59, R59, R0.reuse ;  /* 0x000000003b3b7221 */ /* 0x100fe20000000000 */
[----:B------:R-:W-:Y:S01]  /*2870*/  FADD R56, R56, R21 ;  /* 0x0000001538387221 */ /* 0x000fe20000000000 */
[----:B------:R-:W-:Y:S01]  /*2880*/  IMAD.U32 R42, R42, 0x10000, RZ ;  /* 0x000100002a2a7824 */ /* 0x000fe200078e00ff */
[C---:B------:R-:W-:Y:S01]  /*2890*/  PRMT R0, R24.reuse, 0x7632, R0 ;  /* 0x0000763218007816 */ /* 0x040fe20000000000 */
[----:B------:R-:W-:Y:S02]  /*28a0*/  IMAD.U32 R41, R24, 0x10000, RZ ;  /* 0x0001000018297824 */ /* 0x000fe400078e00ff */
[----:B------:R-:W-:Y:S01]  /*28b0*/  FADD R65, R65, R40 ;  /* 0x0000002841417221 */ /* 0x000fe20000000000 */
[----:B------:R-:W1:Y:S01]  /*28c0*/  LDS.128 R20, [R2+0x1210] ;  /* 0x0012100002147984 */ /* 0x000e620000000c00 */
[C---:B------:R-:W-:Y:S01]  /*28d0*/  PRMT R24, R25.reuse, 0x7632, R24 ;  /* 0x0000763219187816 */ /* 0x040fe20000000018 */
[----:B------:R-:W-:Y:S01]  /*28e0*/  IMAD.U32 R25, R25, 0x10000, RZ ;  /* 0x0001000019197824 */ /* 0x000fe200078e00ff */
[C---:B------:R-:W-:Y:S01]  /*28f0*/  PRMT R40, R26.reuse, 0x7632, R40 ;  /* 0x000076321a287816 */ /* 0x040fe20000000028 */
[----:B------:R-:W-:Y:S01]  /*2900*/  FADD R57, R57, R42 ;  /* 0x0000002a39397221 */ /* 0x000fe20000000000 */
[----:B------:R-:W-:-:S02]  /*2910*/  IMAD.U32 R45, R26, 0x10000, RZ ;  /* 0x000100001a2d7824 */ /* 0x000fc400078e00ff */
[----:B------:R-:W-:Y:S01]  /*2920*/  FADD R67, R67, R16 ;  /* 0x0000001043437221 */ /* 0x000fe20000000000 */
[----:B------:R-:W-:Y:S01]  /*2930*/  IMAD.U32 R44, R44, 0x10000, RZ ;  /* 0x000100002c2c7824 */ /* 0x000fe200078e00ff */
[----:B------:R-:W-:Y:S01]  /*2940*/  PRMT R42, R27, 0x7632, R42 ;  /* 0x000076321b2a7816 */ /* 0x000fe2000000002a */
[----:B------:R-:W-:Y:S02]  /*2950*/  IMAD.U32 R26, R0, 0x10000, RZ ;  /* 0x00010000001a7824 */ /* 0x000fe400078e00ff */
[----:B---3--:R-:W-:Y:S01]  /*2960*/  FADD R16, R4, R41 ;  /* 0x0000002904107221 */ /* 0x008fe20000000000 */
[----:B------:R-:W-:Y:S01]  /*2970*/  FADD R0, R6, R25 ;  /* 0x0000001906007221 */ /* 0x000fe20000000000 */
[----:B------:R-:W-:Y:S02]  /*2980*/  IMAD.U32 R43, R43, 0x10000, RZ ;  /* 0x000100002b2b7824 */ /* 0x000fe400078e00ff */
[----:B------:R-:W-:Y:S02]  /*2990*/  IMAD.U32 R4, R24, 0x10000, RZ ;  /* 0x0001000018047824 */ /* 0x000fe400078e00ff */
[----:B------:R-:W-:-:S02]  /*29a0*/  IMAD.U32 R6, R40, 0x10000, RZ ;  /* 0x0001000028067824 */ /* 0x000fc400078e00ff */
[----:B------:R-:W-:Y:S01]  /*29b0*/  FADD R77, R77, R44 ;  /* 0x0000002c4d4d7221 */ /* 0x000fe20000000000 */
[----:B------:R-:W-:Y:S02]  /*29c0*/  IMAD.U32 R44, R42, 0x10000, RZ ;  /* 0x000100002a2c7824 */ /* 0x000fe400078e00ff */
[----:B------:R-:W-:Y:S01]  /*29d0*/  FADD R58, R58, R43 ;  /* 0x0000002b3a3a7221 */ /* 0x000fe20000000000 */
[----:B------:R-:W-:Y:S02]  /*29e0*/  IMAD.U32 R47, R27, 0x10000, RZ ;  /* 0x000100001b2f7824 */ /* 0x000fe400078e00ff */
[----:B------:R-:W-:Y:S01]  /*29f0*/  FADD R41, R5, R26 ;  /* 0x0000001a05297221 */ /* 0x000fe20000000000 */
[----:B----4-:R-:W-:Y:S01]  /*2a00*/  FADD R42, R8, R45 ;  /* 0x0000002d082a7221 */ /* 0x010fe20000000000 */
[----:B------:R-:W3:Y:S01]  /*2a10*/  LDS.128 R24, [R2+0x2400] ;  /* 0x0024000002187984 */ /* 0x000ee20000000c00 */
[----:B------:R-:W-:Y:S01]  /*2a20*/  FADD R43, R7, R4 ;  /* 0x00000004072b7221 */ /* 0x000fe20000000000 */
[----:B------:R-:W-:Y:S01]  /*2a30*/  FADD R45, R9, R6 ;  /* 0x00000006092d7221 */ /* 0x000fe20000000000 */
[----:B------:R-:W-:Y:S01]  /*2a40*/  PRMT R46, R46, 0x7632, R46 ;  /* 0x000076322e2e7816 */ /* 0x000fe2000000002e */
[----:B------:R-:W4:Y:S01]  /*2a50*/  LDS.128 R4, [R2+0x2410] ;  /* 0x0024100002047984 */ /* 0x000f220000000c00 */
[----:B------:R-:W-:Y:S01]  /*2a60*/  FADD R40, R10, R47 ;  /* 0x0000002f0a287221 */ /* 0x000fe20000000000 */
[C---:B--2---:R-:W-:Y:S01]  /*2a70*/  PRMT R8, R28.reuse, 0x7632, R8 ;  /* 0x000076321c087816 */ /* 0x044fe20000000008 */
[--C-:B------:R-:W-:Y:S01]  /*2a80*/  FADD R47, R11, R44.reuse ;  /* 0x0000002c0b2f7221 */ /* 0x100fe20000000000 */
[----:B------:R-:W-:Y:S01]  /*2a90*/  PRMT R9, R29, 0x7632, R9 ;  /* 0x000076321d097816 */ /* 0x000fe20000000009 */
[----:B------:R-:W-:Y:S01]  /*2aa0*/  IMAD.U32 R11, R28, 0x10000, RZ ;  /* 0x000100001c0b7824 */ /* 0x000fe200078e00ff */
[----:B------:R-:W-:Y:S01]  /*2ab0*/  PRMT R44, R30, 0x7632, R44 ;  /* 0x000076321e2c7816 */ /* 0x000fe2000000002c */
[----:B------:R-:W-:-:S02]  /*2ac0*/  IMAD.U32 R46, R46, 0x10000, RZ ;  /* 0x000100002e2e7824 */ /* 0x000fc400078e00ff */
[----:B------:R-:W-:Y:S02]  /*2ad0*/  IMAD.U32 R83, R30, 0x10000, RZ ;  /* 0x000100001e537824 */ /* 0x000fe400078e00ff */
[----:B------:R-:W-:Y:S02]  /*2ae0*/  IMAD.U32 R81, R29, 0x10000, RZ ;  /* 0x000100001d517824 */ /* 0x000fe400078e00ff */
[----:B------:R-:W-:Y:S02]  /*2af0*/  IMAD.U32 R30, R8, 0x10000, RZ ;  /* 0x00010000081e7824 */ /* 0x000fe400078e00ff */
[----:B------:R-:W-:Y:S02]  /*2b00*/  IMAD.U32 R48, R9, 0x10000, RZ ;  /* 0x0001000009307824 */ /* 0x000fe400078e00ff */
[--C-:B------:R-:W-:Y:S01]  /*2b10*/  FADD R73, R73, R46.reuse ;  /* 0x0000002e49497221 */ /* 0x100fe20000000000 */
[----:B-----5:R-:W-:Y:S01]  /*2b20*/  FADD R29, R12, R11 ;  /* 0x0000000b0c1d7221 */ /* 0x020fe20000000000 */
[C---:B------:R-:W-:Y:S01]  /*2b30*/  PRMT R46, R31.reuse, 0x7632, R46 ;  /* 0x000076321f2e7816 */ /* 0x040fe2000000002e */
[----:B------:R-:W-:Y:S01]  /*2b40*/  IMAD.U32 R87, R31, 0x10000, RZ ;  /* 0x000100001f577824 */ /* 0x000fe200078e00ff */
[----:B------:R-:W2:Y:S01]  /*2b50*/  LDS.128 R8, [R2+0x3600] ;  /* 0x0036000002087984 */ /* 0x000ea20000000c00 */
[----:B------:R-:W-:Y:S01]  /*2b60*/  FADD R28, R14, R81 ;  /* 0x000000510e1c7221 */ /* 0x000fe20000000000 */
[----:B------:R-:W-:Y:S01]  /*2b70*/  FADD R30, R13, R30 ;  /* 0x0000001e0d1e7221 */ /* 0x000fe20000000000 */
[----:B------:R-:W-:-:S02]  /*2b80*/  FADD R31, R15, R48 ;  /* 0x000000300f1f7221 */ /* 0x000fc40000000000 */
[----:B------:R5:W2:Y:S01]  /*2b90*/  LDS.128 R12, [R2+0x3610] ;  /* 0x00361000020c7984 */ /* 0x000aa20000000c00 */
[----:B------:R-:W-:Y:S02]  /*2ba0*/  IMAD.U32 R44, R44, 0x10000, RZ ;  /* 0x000100002c2c7824 */ /* 0x000fe400078e00ff */
[----:B-1----:R-:W-:Y:S01]  /*2bb0*/  FADD R20, R20, R83 ;  /* 0x0000005314147221 */ /* 0x002fe20000000000 */
[C---:B------:R-:W-:Y:S02]  /*2bc0*/  IMAD.U32 R81, R32.reuse, 0x10000, RZ ;  /* 0x0001000020517824 */ /* 0x040fe400078e00ff */
[--C-:B------:R-:W-:Y:S01]  /*2bd0*/  FADD R21, R21, R44.reuse ;  /* 0x0000002c15157221 */ /* 0x100fe20000000000 */
[----:B------:R-:W-:Y:S01]  /*2be0*/  PRMT R44, R32, 0x7632, R44 ;  /* 0x00007632202c7816 */ /* 0x000fe2000000002c */
[C---:B------:R-:W-:Y:S01]  /*2bf0*/  IMAD.U32 R83, R33.reuse, 0x10000, RZ ;  /* 0x0001000021537824 */ /* 0x040fe200078e00ff */
[----:B------:R-:W-:Y:S02]  /*2c00*/  PRMT R32, R33, 0x7632, R32 ;  /* 0x0000763221207816 */ /* 0x000fe40000000020 */
[----:B------:R-:W-:Y:S01]  /*2c10*/  PRMT R33, R34, 0x7632, R33 ;  /* 0x0000763222217816 */ /* 0x000fe20000000021 */
[----:B------:R-:W-:Y:S01]  /*2c20*/  FADD R22, R22, R87 ;  /* 0x0000005716167221 */ /* 0x000fe20000000000 */
[----:B------:R-:W-:Y:S01]  /*2c30*/  IMAD.U32 R87, R34, 0x10000, RZ ;  /* 0x0001000022577824 */ /* 0x000fe200078e00ff */
[----:B------:R-:W-:Y:S01]  /*2c40*/  PRMT R34, R35, 0x7632, R34 ;  /* 0x0000763223227816 */ /* 0x000fe20000000022 */
[----:B------:R-:W-:-:S02]  /*2c50*/  IMAD.U32 R46, R46, 0x10000, RZ ;  /* 0x000100002e2e7824 */ /* 0x000fc400078e00ff */
[----:B-----5:R-:W-:Y:S02]  /*2c60*/  IMAD.U32 R2, R33, 0x10000, RZ ;  /* 0x0001000021027824 */ /* 0x020fe400078e00ff */
[----:B------:R-:W-:Y:S01]  /*2c70*/  IMAD.U32 R44, R44, 0x10000, RZ ;  /* 0x000100002c2c7824 */ /* 0x000fe200078e00ff */
[----:B------:R-:W-:Y:S01]  /*2c80*/  PRMT R80, R80, 0x7632, R80 ;  /* 0x0000763250507816 */ /* 0x000fe20000000050 */
[----:B------:R-:W-:Y:S01]  /*2c90*/  IMAD.U32 R35, R35, 0x10000, RZ ;  /* 0x0001000023237824 */ /* 0x000fe200078e00ff */
[----:B------:R-:W-:Y:S01]  /*2ca0*/  PRMT R82, R82, 0x7632, R82 ;  /* 0x0000763252527816 */ /* 0x000fe20000000052 */
[----:B---3--:R-:W-:Y:S01]  /*2cb0*/  FADD R24, R24, R81 ;  /* 0x0000005118187221 */ /* 0x008fe20000000000 */
[----:B----4-:R-:W-:Y:S01]  /*2cc0*/  FADD R81, R5, R2 ;  /* 0x0000000205517221 */ /* 0x010fe20000000000 */
[----:B------:R-:W-:Y:S01]  /*2cd0*/  FADD R23, R23, R46 ;  /* 0x0000002e17177221 */ /* 0x000fe20000000000 */
[----:B------:R-:W-:Y:S01]  /*2ce0*/  FADD R25, R25, R44 ;  /* 0x0000002c19197221 */ /* 0x000fe20000000000 */
[----:B------:R-:W-:Y:S01]  /*2cf0*/  PRMT R2, R36, 0x7632, R2 ;  /* 0x0000763224027816 */ /* 0x000fe20000000002 */
[----:B------:R-:W-:Y:S01]  /*2d00*/  FADD R44, R4, R87 ;  /* 0x00000057042c7221 */ /* 0x000fe20000000000 */
[----:B------:R-:W-:Y:S01]  /*2d10*/  FADD R46, R6, R35 ;  /* 0x00000023062e7221 */ /* 0x000fe20000000000 */
[----:B------:R-:W-:Y:S01]  /*2d20*/  IMAD.U32 R34, R34, 0x10000, RZ ;  /* 0x0001000022227824 */ /* 0x000fe200078e00ff */
[----:B------:R-:W-:Y:S01]  /*2d30*/  PRMT R4, R37, 0x7632, R4 ;  /* 0x0000763225047816 */ /* 0x000fe20000000004 */
[----:B------:R-:W-:Y:S01]  /*2d40*/  IMAD.U32 R80, R80, 0x10000, RZ ;  /* 0x0001000050507824 */ /* 0x000fe200078e00ff */
[----:B------:R-:W-:Y:S01]  /*2d50*/  PRMT R6, R39, 0x7632, R6 ;  /* 0x0000763227067816 */ /* 0x000fe20000000006 */
[----:B------:R-:W-:-:S02]  /*2d60*/  IMAD.U32 R82, R82, 0x10000, RZ ;  /* 0x0001000052527824 */ /* 0x000fc400078e00ff */
[----:B------:R-:W-:Y:S01]  /*2d70*/  FADD R26, R26, R83 ;  /* 0x000000531a1a7221 */ /* 0x000fe20000000000 */
[----:B------:R-:W-:Y:S01]  /*2d80*/  PRMT R5, R38, 0x7632, R5 ;  /* 0x0000763226057816 */ /* 0x000fe20000000005 */
[----:B------:R-:W-:Y:S02]  /*2d90*/  IMAD.U32 R2, R2, 0x10000, RZ ;  /* 0x0001000002027824 */ /* 0x000fe400078e00ff */
[----:B------:R-:W-:Y:S01]  /*2da0*/  FADD R83, R7, R34 ;  /* 0x0000002207537221 */ /* 0x000fe20000000000 */
[----:B------:R-:W-:Y:S01]  /*2db0*/  FADD R69, R69, R80 ;  /* 0x0000005045457221 */ /* 0x000fe20000000000 */
[----:B------:R-:W-:Y:S01]  /*2dc0*/  FADD R61, R61, R82 ;  /* 0x000000523d3d7221 */ /* 0x000fe20000000000 */
[----:B------:R-:W-:Y:S02]  /*2dd0*/  IMAD.U32 R7, R36, 0x10000, RZ ;  /* 0x0001000024077824 */ /* 0x000fe400078e00ff */
[----:B------:R-:W-:Y:S02]  /*2de0*/  IMAD.U32 R39, R39, 0x10000, RZ ;  /* 0x0001000027277824 */ /* 0x000fe400078e00ff */
[----:B------:R-:W-:-:S02]  /*2df0*/  IMAD.U32 R4, R4, 0x10000, RZ ;  /* 0x0001000004047824 */ /* 0x000fc400078e00ff */
[----:B------:R-:W-:Y:S02]  /*2e00*/  IMAD.U32 R6, R6, 0x10000, RZ ;  /* 0x0001000006067824 */ /* 0x000fe400078e00ff */
[----:B--2---:R-:W-:Y:S01]  /*2e10*/  FADD R87, R9, R2 ;  /* 0x0000000209577221 */ /* 0x004fe20000000000 */
[----:B------:R-:W-:Y:S02]  /*2e20*/  IMAD.U32 R32, R32, 0x10000, RZ ;  /* 0x0001000020207824 */ /* 0x000fe400078e00ff */
[----:B------:R-:W-:Y:S01]  /*2e30*/  FADD R48, R8, R7 ;  /* 0x0000000708307221 */ /* 0x000fe20000000000 */
[----:B------:R-:W-:Y:S02]  /*2e40*/  IMAD.U32 R37, R37, 0x10000, RZ ;  /* 0x0001000025257824 */ /* 0x000fe400078e00ff */
[----:B------:R-:W-:Y:S01]  /*2e50*/  FADD R89, R11, R4 ;  /* 0x000000040b597221 */ /* 0x000fe20000000000 */
[----:B------:R-:W-:Y:S02]  /*2e60*/  IMAD.U32 R2, R5, 0x10000, RZ ;  /* 0x0001000005027824 */ /* 0x000fe400078e00ff */
[----:B------:R-:W-:Y:S01]  /*2e70*/  FADD R54, R14, R39 ;  /* 0x000000270e367221 */ /* 0x000fe20000000000 */
[----:B------:R-:W-:-:S02]  /*2e80*/  IMAD.U32 R33, R38, 0x10000, RZ ;  /* 0x0001000026217824 */ /* 0x000fc400078e00ff */
[----:B------:R-:W-:Y:S01]  /*2e90*/  FADD R93, R15, R6 ;  /* 0x000000060f5d7221 */ /* 0x000fe20000000000 */
[----:B------:R-:W-:Y:S01]  /*2ea0*/  F2FP.BF16.F32.PACK_AB R4, R69, R68 ;  /* 0x000000444504723e */ /* 0x000fe200000010ff */
[----:B------:R-:W-:Y:S01]  /*2eb0*/  IMAD.WIDE R38, R3, 0x2, R18 ;  /* 0x0000000203267825 */ /* 0x000fe200078e0212 */
[----:B------:R-:W-:-:S03]  /*2ec0*/  F2FP.BF16.F32.PACK_AB R5, R71, R70 ;  /* 0x000000464705723e */ /* 0x000fc600000010ff */
[----:B------:R-:W-:Y:S01]  /*2ed0*/  FADD R27, R27, R32 ;  /* 0x000000201b1b7221 */ /* 0x000fe20000000000 */
[----:B------:R-:W-:Y:S02]  /*2ee0*/  F2FP.BF16.F32.PACK_AB R6, R61, R60 ;  /* 0x0000003c3d06723e */ /* 0x000fe400000010ff */
[----:B------:R-:W-:Y:S01]  /*2ef0*/  F2FP.BF16.F32.PACK_AB R7, R63, R62 ;  /* 0x0000003e3f07723e */ /* 0x000fe200000010ff */
[----:B------:R-:W-:Y:S01]  /*2f00*/  FADD R50, R10, R37 ;  /* 0x000000250a327221 */ /* 0x000fe20000000000 */
[----:B------:R-:W-:Y:S01]  /*2f10*/  FADD R91, R13, R2 ;  /* 0x000000020d5b7221 */ /* 0x000fe20000000000 */
[----:B------:R-:W-:Y:S01]  /*2f20*/  F2FP.BF16.F32.PACK_AB R64, R65, R64 ;  /* 0x000000404140723e */ /* 0x000fe200000010ff */
[----:B------:R-:W-:Y:S01]  /*2f30*/  FADD R52, R12, R33 ;  /* 0x000000210c347221 */ /* 0x000fe20000000000 */
[--C-:B------:R-:W-:Y:S01]  /*2f40*/  IMAD.WIDE R2, R49, 0x2, R18.reuse ;  /* 0x0000000231027825 */ /* 0x100fe200078e0212 */
[----:B------:R-:W-:Y:S02]  /*2f50*/  F2FP.BF16.F32.PACK_AB R8, R77, R76 ;  /* 0x0000004c4d08723e */ /* 0x000fe400000010ff */
[----:B------:R-:W-:Y:S01]  /*2f60*/  F2FP.BF16.F32.PACK_AB R9, R79, R78 ;  /* 0x0000004e4f09723e */ /* 0x000fe200000010ff */
[----:B------:R-:W-:Y:S01]  /*2f70*/  IMAD.WIDE R12, R51, 0x2, R18 ;  /* 0x00000002330c7825 */ /* 0x000fe200078e0212 */
[----:B------:R-:W-:-:S02]  /*2f80*/  F2FP.BF16.F32.PACK_AB R10, R73, R72 ;  /* 0x00000048490a723e */ /* 0x000fc400000010ff */
[----:B------:R-:W-:Y:S01]  /*2f90*/  F2FP.BF16.F32.PACK_AB R11, R75, R74 ;  /* 0x0000004a4b0b723e */ /* 0x000fe200000010ff */
[--C-:B------:R-:W-:Y:S01]  /*2fa0*/  IMAD.WIDE R14, R53, 0x2, R18.reuse ;  /* 0x00000002350e7825 */ /* 0x100fe200078e0212 */
[----:B------:R-:W-:Y:S01]  /*2fb0*/  F2FP.BF16.F32.PACK_AB R65, R67, R66 ;  /* 0x000000424341723e */ /* 0x000fe200000010ff */
[----:B------:R1:W-:Y:S01]  /*2fc0*/  @P6 STG.E.128 desc[UR30][R38.64], R4 ;  /* 0x0000000426006986 */ /* 0x0003e2000c101d1e */
[----:B------:R-:W-:Y:S01]  /*2fd0*/  F2FP.BF16.F32.PACK_AB R66, R57, R56 ;  /* 0x000000383942723e */ /* 0x000fe200000010ff */
[--C-:B------:R-:W-:Y:S01]  /*2fe0*/  IMAD.WIDE R32, R55, 0x2, R18.reuse ;  /* 0x0000000237207825 */ /* 0x100fe200078e0212 */
[----:B------:R-:W-:Y:S02]  /*2ff0*/  F2FP.BF16.F32.PACK_AB R67, R59, R58 ;  /* 0x0000003a3b43723e */ /* 0x000fe400000010ff */
[----:B------:R-:W-:Y:S01]  /*3000*/  F2FP.BF16.F32.PACK_AB R16, R41, R16 ;  /* 0x000000102910723e */ /* 0x000fe200000010ff */
[----:B------:R-:W-:Y:S01]  /*3010*/  IMAD.WIDE R34, R85, 0x2, R18 ;  /* 0x0000000255227825 */ /* 0x000fe200078e0212 */
[----:B------:R-:W-:-:S03]  /*3020*/  F2FP.BF16.F32.PACK_AB R24, R25, R24 ;  /* 0x000000181918723e */ /* 0x000fc600000010ff */
[----:B------:R-:W-:Y:S01]  /*3030*/  IMAD.WIDE R36, R17, 0x2, R18 ;  /* 0x0000000211247825 */ /* 0x000fe200078e0212 */
[----:B------:R-:W-:Y:S02]  /*3040*/  F2FP.BF16.F32.PACK_AB R17, R43, R0 ;  /* 0x000000002b11723e */ /* 0x000fe400000010ff */
[----:B------:R-:W-:Y:S02]  /*3050*/  F2FP.BF16.F32.PACK_AB R18, R45, R42 ;  /* 0x0000002a2d12723e */ /* 0x000fe400000010ff */
[----:B------:R-:W-:Y:S02]  /*3060*/  F2FP.BF16.F32.PACK_AB R19, R47, R40 ;  /* 0x000000282f13723e */ /* 0x000fe400000010ff */
[----:B------:R-:W-:Y:S02]  /*3070*/  F2FP.BF16.F32.PACK_AB R25, R27, R26 ;  /* 0x0000001a1b19723e */ /* 0x000fe400000010ff */
[----:B-1----:R-:W-:Y:S02]  /*3080*/  F2FP.BF16.F32.PACK_AB R4, R30, R29 ;  /* 0x0000001d1e04723e */ /* 0x002fe400000010ff */
[----:B------:R-:W-:-:S02]  /*3090*/  F2FP.BF16.F32.PACK_AB R5, R31, R28 ;  /* 0x0000001c1f05723e */ /* 0x000fc400000010ff */
[----:B------:R-:W-:Y:S02]  /*30a0*/  F2FP.BF16.F32.PACK_AB R6, R21, R20 ;  /* 0x000000141506723e */ /* 0x000fe400000010ff */
[----:B------:R-:W-:Y:S01]  /*30b0*/  F2FP.BF16.F32.PACK_AB R7, R23, R22 ;  /* 0x000000161707723e */ /* 0x000fe200000010ff */
[----:B------:R1:W-:Y:S01]  /*30c0*/  @P5 STG.E.128 desc[UR30][R2.64], R8 ;  /* 0x0000000802005986 */ /* 0x0003e2000c101d1e */
[----:B------:R-:W-:Y:S02]  /*30d0*/  F2FP.BF16.F32.PACK_AB R26, R81, R44 ;  /* 0x0000002c511a723e */ /* 0x000fe400000010ff */
[----:B------:R-:W-:Y:S01]  /*30e0*/  F2FP.BF16.F32.PACK_AB R27, R83, R46 ;  /* 0x0000002e531b723e */ /* 0x000fe200000010ff */
[----:B------:R1:W-:Y:S04]  /*30f0*/  @P4 STG.E.128 desc[UR30][R12.64], R64 ;  /* 0x000000400c004986 */ /* 0x0003e8000c101d1e */
[----:B------:R1:W-:Y:S01]  /*3100*/  @P3 STG.E.128 desc[UR30][R14.64], R16 ;  /* 0x000000100e003986 */ /* 0x0003e2000c101d1e */
[----:B------:R-:W-:-:S03]  /*3110*/  F2FP.BF16.F32.PACK_AB R49, R89, R50 ;  /* 0x000000325931723e */ /* 0x000fc600000010ff */
[----:B------:R1:W-:Y:S01]  /*3120*/  @P2 STG.E.128 desc[UR30][R32.64], R4 ;  /* 0x0000000420002986 */ /* 0x0003e2000c101d1e */
[----:B------:R-:W-:-:S03]  /*3130*/  F2FP.BF16.F32.PACK_AB R48, R87, R48 ;  /* 0x000000305730723e */ /* 0x000fc600000010ff */
[----:B------:R1:W-:Y:S01]  /*3140*/  @P1 STG.E.128 desc[UR30][R34.64], R24 ;  /* 0x0000001822001986 */ /* 0x0003e2000c101d1e */
[----:B------:R-:W-:Y:S02]  /*3150*/  F2FP.BF16.F32.PACK_AB R50, R91, R52 ;  /* 0x000000345b32723e */ /* 0x000fe400000010ff */
[----:B------:R-:W-:Y:S01]  /*3160*/  F2FP.BF16.F32.PACK_AB R51, R93, R54 ;  /* 0x000000365d33723e */ /* 0x000fe200000010ff */
[----:B------:R-:W-:Y:S06]  /*3170*/  @!P0 EXIT ;  /* 0x000000000000894d */ /* 0x000fec0003800000 */
[----:B------:R-:W-:Y:S01]  /*3180*/  STG.E.128 desc[UR30][R36.64], R48 ;  /* 0x0000003024007986 */ /* 0x000fe2000c101d1e */
[----:B------:R-:W-:Y:S05]  /*3190*/  EXIT ;  /* 0x000000000000794d */ /* 0x000fea0003800000 */
.L_x_1:
[----:B------:R-:W-:-:S00]  /*31a0*/  BRA `(.L_x_1) ;  /* 0xfffffffc00fc7947 */ /* 0x000fc0000383ffff */
[----:B------:R-:W-:-:S00]  /*31b0*/  NOP ;  /* 0x0000000000007918 */ /* 0x000fc00000000000 */
        /* <DEDUP_REMOVED lines=12> */
.L_x_2:


//--------------------- .nv.shared.triton_mm      --------------------------
	.section	.nv.shared.triton_mm,"aw",@nobits
	.sectionflags	@""
	.align	16
	.zero		1024


//--------------------- .nv.constant0.triton_mm   --------------------------
	.section	.nv.constant0.triton_mm,"a",@progbits
	.sectionflags	@""
	.align	4
.nv.constant0.triton_mm:
	.zero		564
